	.target	sm_100a

	.elftype	@"ET_EXEC"


//--------------------- .note.nv.tkinfo           --------------------------
	.section	.note.nv.tkinfo,"",@"SHT_NOTE"
	.sectionflags	@"SHF_NOTE_NV_TKINFO"
	.tkinfo
        /*0018*/ 	.word	0x00000002
        /*0030*/ 	.string	""
        /*0030*/ 	.string	"ptxas"
        /*0030*/ 	.string	"Cuda compilation tools, release 13.0, V13.0.88"
        /*0030*/ 	.string	"Build cuda_13.0.r13.0/compiler.36424714_0"
        /*0030*/ 	.string	"-arch sm_100a -m 64 "



//--------------------- .note.nv.cuinfo           --------------------------
	.section	.note.nv.cuinfo,"",@"SHT_NOTE"
	.sectionflags	@"SHF_NOTE_NV_CUINFO"
        /*0018*/ 	.short	0x0002
        /*001a*/ 	.short	0x0064
        /*001c*/ 	.short	0x0082
	.zero		2


//--------------------- .nv.info                  --------------------------
	.section	.nv.info,"",@"SHT_CUDA_INFO"
	.align	4


	//----- nvinfo : EIATTR_REGCOUNT
	.align		4
        /*0000*/ 	.byte	0x04, 0x2f
        /*0002*/ 	.short	(.L_19 - .L_18)
	.align		4
.L_18:
        /*0004*/ 	.word	index@(_ZN7cutlass13device_kernelINS_4gemm6kernel13GemmUniversalIN4cute5tupleIJiiiiEEENS1_10collective13CollectiveMmaINS1_35MainloopSm100TmaUmmaWarpSpecializedILi26ELi2ELi4ENS5_IJNS4_1CILi1EEESB_SB_EEEEENS5_IJNSA_ILi64EEESE_NSA_ILi32EEEEEENS_10bfloat16_tENS5_IJlSB_lEEESH_SI_NS4_8TiledMMAINS4_8MMA_AtomIJNS4_20SM100_MMA_F16BF16_SSISH_SH_fLi64ELi64ELNS4_4UMMA5MajorE0ELSN_0ELNSM_7ScaleInE0ELSO_0EEEEEENS4_6LayoutISC_NS5_IJNSA_ILi0EEESS_SS_EEEEENS5_IJNS4_10UnderscoreESV_SV_EEEEENS4_13SM90_TMA_LOADENS4_14ComposedLayoutINS4_7SwizzleILi2ELi4ELi3EEENS4_18smem_ptr_flag_bitsILi16EEENSR_INS5_IJNSA_ILi8EEESF_EEENS5_IJSF_SB_EEEEEEEvNS4_8identityESY_S18_vS19_EENS_8epilogue10collective18CollectiveEpilogueINS1B_23Sm100TmaWarpSpecializedILi3ELi2ELi16ELb1ELb0EEEJSG_NS5_IJNSR_ISE_SB_EENSR_ISF_SB_EEEEESH_SI_SH_SI_NS1B_6fusion15FusionCallbacksIS1F_NS1J_17LinearCombinationISH_fSH_fLNS_15FloatRoundStyleE2EEESG_S1I_JEEENS4_5SM1004TMEM4LOAD26SM100_TMEM_LOAD_16dp256b4xESY_S18_NS4_17SM75_U32x4_LDSM_NENS4_14SM90_TMA_STOREES18_NS4_17SM90_U32x4_STSM_NENS4_39AutoVectorizingCopyWithAssumedAlignmentILi128EEEEEEvvEEEEvNT_6ParamsE)
        /*0008*/ 	.word	0x0000004f


	//----- nvinfo : EIATTR_FRAME_SIZE
	.align		4
.L_19:
        /*000c*/ 	.byte	0x04, 0x11
        /*000e*/ 	.short	(.L_21 - .L_20)
	.align		4
.L_20:
        /*0010*/ 	.word	index@($__internal_2_$__cuda_sm10x_tcgen05_guardrail_trap_unallocated_columns_being_dealloced)
        /*0014*/ 	.word	0x00000000


	//----- nvinfo : EIATTR_FRAME_SIZE
	.align		4
.L_21:
        /*0018*/ 	.byte	0x04, 0x11
        /*001a*/ 	.short	(.L_23 - .L_22)
	.align		4
.L_22:
        /*001c*/ 	.word	index@($__internal_1_$__cuda_sm10x_tcgen05_guardrail_trap_phase_invalid_during_alloc)
        /*0020*/ 	.word	0x00000000


	//----- nvinfo : EIATTR_FRAME_SIZE
	.align		4
.L_23:
        /*0024*/ 	.byte	0x04, 0x11
        /*0026*/ 	.short	(.L_25 - .L_24)
	.align		4
.L_24:
        /*0028*/ 	.word	index@($__internal_0_$__cuda_sm10x_tcgen05_guardrail_trap_col_being_dealloced_not_returned_by_alloc)
        /*002c*/ 	.word	0x00000000


	//----- nvinfo : EIATTR_FRAME_SIZE
	.align		4
.L_25:
        /*0030*/ 	.byte	0x04, 0x11
        /*0032*/ 	.short	(.L_27 - .L_26)
	.align		4
.L_26:
        /*0034*/ 	.word	index@(_ZN7cutlass13device_kernelINS_4gemm6kernel13GemmUniversalIN4cute5tupleIJiiiiEEENS1_10collective13CollectiveMmaINS1_35MainloopSm100TmaUmmaWarpSpecializedILi26ELi2ELi4ENS5_IJNS4_1CILi1EEESB_SB_EEEEENS5_IJNSA_ILi64EEESE_NSA_ILi32EEEEEENS_10bfloat16_tENS5_IJlSB_lEEESH_SI_NS4_8TiledMMAINS4_8MMA_AtomIJNS4_20SM100_MMA_F16BF16_SSISH_SH_fLi64ELi64ELNS4_4UMMA5MajorE0ELSN_0ELNSM_7ScaleInE0ELSO_0EEEEEENS4_6LayoutISC_NS5_IJNSA_ILi0EEESS_SS_EEEEENS5_IJNS4_10UnderscoreESV_SV_EEEEENS4_13SM90_TMA_LOADENS4_14ComposedLayoutINS4_7SwizzleILi2ELi4ELi3EEENS4_18smem_ptr_flag_bitsILi16EEENSR_INS5_IJNSA_ILi8EEESF_EEENS5_IJSF_SB_EEEEEEEvNS4_8identityESY_S18_vS19_EENS_8epilogue10collective18CollectiveEpilogueINS1B_23Sm100TmaWarpSpecializedILi3ELi2ELi16ELb1ELb0EEEJSG_NS5_IJNSR_ISE_SB_EENSR_ISF_SB_EEEEESH_SI_SH_SI_NS1B_6fusion15FusionCallbacksIS1F_NS1J_17LinearCombinationISH_fSH_fLNS_15FloatRoundStyleE2EEESG_S1I_JEEENS4_5SM1004TMEM4LOAD26SM100_TMEM_LOAD_16dp256b4xESY_S18_NS4_17SM75_U32x4_LDSM_NENS4_14SM90_TMA_STOREES18_NS4_17SM90_U32x4_STSM_NENS4_39AutoVectorizingCopyWithAssumedAlignmentILi128EEEEEEvvEEEEvNT_6ParamsE)
        /*0038*/ 	.word	0x00000000


	//----- nvinfo : EIATTR_MIN_STACK_SIZE
	.align		4
.L_27:
        /*003c*/ 	.byte	0x04, 0x12
        /*003e*/ 	.short	(.L_29 - .L_28)
	.align		4
.L_28:
        /*0040*/ 	.word	index@(_ZN7cutlass13device_kernelINS_4gemm6kernel13GemmUniversalIN4cute5tupleIJiiiiEEENS1_10collective13CollectiveMmaINS1_35MainloopSm100TmaUmmaWarpSpecializedILi26ELi2ELi4ENS5_IJNS4_1CILi1EEESB_SB_EEEEENS5_IJNSA_ILi64EEESE_NSA_ILi32EEEEEENS_10bfloat16_tENS5_IJlSB_lEEESH_SI_NS4_8TiledMMAINS4_8MMA_AtomIJNS4_20SM100_MMA_F16BF16_SSISH_SH_fLi64ELi64ELNS4_4UMMA5MajorE0ELSN_0ELNSM_7ScaleInE0ELSO_0EEEEEENS4_6LayoutISC_NS5_IJNSA_ILi0EEESS_SS_EEEEENS5_IJNS4_10UnderscoreESV_SV_EEEEENS4_13SM90_TMA_LOADENS4_14ComposedLayoutINS4_7SwizzleILi2ELi4ELi3EEENS4_18smem_ptr_flag_bitsILi16EEENSR_INS5_IJNSA_ILi8EEESF_EEENS5_IJSF_SB_EEEEEEEvNS4_8identityESY_S18_vS19_EENS_8epilogue10collective18CollectiveEpilogueINS1B_23Sm100TmaWarpSpecializedILi3ELi2ELi16ELb1ELb0EEEJSG_NS5_IJNSR_ISE_SB_EENSR_ISF_SB_EEEEESH_SI_SH_SI_NS1B_6fusion15FusionCallbacksIS1F_NS1J_17LinearCombinationISH_fSH_fLNS_15FloatRoundStyleE2EEESG_S1I_JEEENS4_5SM1004TMEM4LOAD26SM100_TMEM_LOAD_16dp256b4xESY_S18_NS4_17SM75_U32x4_LDSM_NENS4_14SM90_TMA_STOREES18_NS4_17SM90_U32x4_STSM_NENS4_39AutoVectorizingCopyWithAssumedAlignmentILi128EEEEEEvvEEEEvNT_6ParamsE)
        /*0044*/ 	.word	0x00000000
.L_29:


//--------------------- .nv.compat                --------------------------
	.section	.nv.compat,"",@"SHT_CUDA_COMPAT_INFO"
	.align	4
        /*0000*/ 	.byte	0x02, 0x09, 0x01, 0x00, 0x02, 0x02, 0x02, 0x00, 0x02, 0x05, 0x05, 0x00, 0x03, 0x07, 0x01, 0x01
        /*0010*/ 	.byte	0x02, 0x03, 0x01, 0x00, 0x02, 0x06, 0x01, 0x00, 0x04, 0x0b, 0x08, 0x00, 0x09, 0x00, 0x00, 0x00
        /*0020*/ 	.byte	0x00, 0x00, 0x00, 0x00


//--------------------- .nv.info._ZN7cutlass13device_kernelINS_4gemm6kernel13GemmUniversalIN4cute5tupleIJiiiiEEENS1_10collective13CollectiveMmaINS1_35MainloopSm100TmaUmmaWarpSpecializedILi26ELi2ELi4ENS5_IJNS4_1CILi1EEESB_SB_EEEEENS5_IJNSA_ILi64EEESE_NSA_ILi32EEEEEENS_10bfloat16_tENS5_IJlSB_lEEESH_SI_NS4_8TiledMMAINS4_8MMA_AtomIJNS4_20SM100_MMA_F16BF16_SSISH_SH_fLi64ELi64ELNS4_4UMMA5MajorE0ELSN_0ELNSM_7ScaleInE0ELSO_0EEEEEENS4_6LayoutISC_NS5_IJNSA_ILi0EEESS_SS_EEEEENS5_IJNS4_10UnderscoreESV_SV_EEEEENS4_13SM90_TMA_LOADENS4_14ComposedLayoutINS4_7SwizzleILi2ELi4ELi3EEENS4_18smem_ptr_flag_bitsILi16EEENSR_INS5_IJNSA_ILi8EEESF_EEENS5_IJSF_SB_EEEEEEEvNS4_8identityESY_S18_vS19_EENS_8epilogue10collective18CollectiveEpilogueINS1B_23Sm100TmaWarpSpecializedILi3ELi2ELi16ELb1ELb0EEEJSG_NS5_IJNSR_ISE_SB_EENSR_ISF_SB_EEEEESH_SI_SH_SI_NS1B_6fusion15FusionCallbacksIS1F_NS1J_17LinearCombinationISH_fSH_fLNS_15FloatRoundStyleE2EEESG_S1I_JEEENS4_5SM1004TMEM4LOAD26SM100_TMEM_LOAD_16dp256b4xESY_S18_NS4_17SM75_U32x4_LDSM_NENS4_14SM90_TMA_STOREES18_NS4_17SM90_U32x4_STSM_NENS4_39AutoVectorizingCopyWithAssumedAlignmentILi128EEEEEEvvEEEEvNT_6ParamsE --------------------------
	.section	.nv.info._ZN7cutlass13device_kernelINS_4gemm6kernel13GemmUniversalIN4cute5tupleIJiiiiEEENS1_10collective13CollectiveMmaINS1_35MainloopSm100TmaUmmaWarpSpecializedILi26ELi2ELi4ENS5_IJNS4_1CILi1EEESB_SB_EEEEENS5_IJNSA_ILi64EEESE_NSA_ILi32EEEEEENS_10bfloat16_tENS5_IJlSB_lEEESH_SI_NS4_8TiledMMAINS4_8MMA_AtomIJNS4_20SM100_MMA_F16BF16_SSISH_SH_fLi64ELi64ELNS4_4UMMA5MajorE0ELSN_0ELNSM_7ScaleInE0ELSO_0EEEEEENS4_6LayoutISC_NS5_IJNSA_ILi0EEESS_SS_EEEEENS5_IJNS4_10UnderscoreESV_SV_EEEEENS4_13SM90_TMA_LOADENS4_14ComposedLayoutINS4_7SwizzleILi2ELi4ELi3EEENS4_18smem_ptr_flag_bitsILi16EEENSR_INS5_IJNSA_ILi8EEESF_EEENS5_IJSF_SB_EEEEEEEvNS4_8identityESY_S18_vS19_EENS_8epilogue10collective18CollectiveEpilogueINS1B_23Sm100TmaWarpSpecializedILi3ELi2ELi16ELb1ELb0EEEJSG_NS5_IJNSR_ISE_SB_EENSR_ISF_SB_EEEEESH_SI_SH_SI_NS1B_6fusion15FusionCallbacksIS1F_NS1J_17LinearCombinationISH_fSH_fLNS_15FloatRoundStyleE2EEESG_S1I_JEEENS4_5SM1004TMEM4LOAD26SM100_TMEM_LOAD_16dp256b4xESY_S18_NS4_17SM75_U32x4_LDSM_NENS4_14SM90_TMA_STOREES18_NS4_17SM90_U32x4_STSM_NENS4_39AutoVectorizingCopyWithAssumedAlignmentILi128EEEEEEvvEEEEvNT_6ParamsE,"",@"SHT_CUDA_INFO"
	.sectionflags	@""
	.align	4


	//----- nvinfo : EIATTR_CUDA_API_VERSION
	.align		4
        /*0000*/ 	.byte	0x04, 0x37
        /*0002*/ 	.short	(.L_31 - .L_30)
.L_30:
        /*0004*/ 	.word	0x00000082


	//----- nvinfo : EIATTR_KPARAM_INFO
	.align		4
.L_31:
        /*0008*/ 	.byte	0x04, 0x17
        /*000a*/ 	.short	(.L_33 - .L_32)
.L_32:
        /*000c*/ 	.word	0x00000000
        /*0010*/ 	.short	0x0000
        /*0012*/ 	.short	0x0000
        /*0014*/ 	.byte	0x00, 0xf0, 0x01, 0x20


	//----- nvinfo : EIATTR_AT_ENTRY_FRAGMENTS
	.align		4
.L_33:
        /*0018*/ 	.byte	0x04, 0x4f
        /*001a*/ 	.short	(.L_35 - .L_34)


	//   ....[0]....
.L_34:
        /*001c*/ 	.word	0x00000006


	//----- nvinfo : EIATTR_RESERVED_SMEM_USED
	.align		4
.L_35:
        /*0020*/ 	.byte	0x01, 0x41
	.zero		2


	//----- nvinfo : EIATTR_SPARSE_MMA_MASK
	.align		4
        /*0024*/ 	.byte	0x03, 0x50
        /*0026*/ 	.short	0x0000


	//----- nvinfo : EIATTR_TCGEN05_1CTA_USED
	.align		4
        /*0028*/ 	.byte	0x01, 0x51
	.zero		2


	//----- nvinfo : EIATTR_MAXREG_COUNT
	.align		4
        /*002c*/ 	.byte	0x03, 0x1b
        /*002e*/ 	.short	0x00ff


	//----- nvinfo : EIATTR_NUM_BARRIERS
	.align		4
        /*0030*/ 	.byte	0x02, 0x4c
        /*0032*/ 	.byte	0x07
	.zero		1


	//----- nvinfo : EIATTR_EXTERNS
	.align		4
        /*0034*/ 	.byte	0x04, 0x0f
        /*0036*/ 	.short	(.L_37 - .L_36)


	//   ....[0]....
	.align		4
.L_36:
        /*0038*/ 	.word	index@(__assertfail)


	//----- nvinfo : EIATTR_MERCURY_ISA_VERSION
	.align		4
.L_37:
        /*003c*/ 	.byte	0x03, 0x5f
        /*003e*/ 	.short	0x0101


	//----- nvinfo : EIATTR_INT_WARP_WIDE_INSTR_OFFSETS
	.align		4
        /*0040*/ 	.byte	0x04, 0x31
        /*0042*/ 	.short	(.L_39 - .L_38)


	//   ....[0]....
.L_38:
        /*0044*/ 	.word	0x00002090


	//   ....[1]....
        /*0048*/ 	.word	0x000046b0


	//   ....[2]....
        /*004c*/ 	.word	0x000046e0


	//   ....[3]....
        /*0050*/ 	.word	0x00004730


	//   ....[4]....
        /*0054*/ 	.word	0x00005010


	//   ....[5]....
        /*0058*/ 	.word	0x00005030


	//   ....[6]....
        /*005c*/ 	.word	0x00005300


	//   ....[7]....
        /*0060*/ 	.word	0x00005430


	//----- nvinfo : EIATTR_COOP_GROUP_MASK_REGIDS
	.align		4
.L_39:
        /*0064*/ 	.byte	0x04, 0x29
        /*0066*/ 	.short	(.L_41 - .L_40)


	//   ....[0]....
.L_40:
        /*0068*/ 	.word	0xffffffff


	//   ....[1]....
        /*006c*/ 	.word	0xffffffff


	//   ....[2]....
        /*0070*/ 	.word	0xffffffff


	//   ....[3]....
        /*0074*/ 	.word	0xffffffff


	//   ....[4]....
        /*0078*/ 	.word	0xffffffff


	//   ....[5]....
        /*007c*/ 	.word	0xffffffff


	//   ....[6]....
        /*0080*/ 	.word	0xffffffff


	//   ....[7]....
        /*0084*/ 	.word	0xffffffff


	//   ....[8]....
        /*0088*/ 	.word	0xffffffff


	//   ....[9]....
        /*008c*/ 	.word	0xffffffff


	//   ....[10]....
        /*0090*/ 	.word	0xffffffff


	//   ....[11]....
        /*0094*/ 	.word	0xffffffff


	//   ....[12]....
        /*0098*/ 	.word	0xffffffff


	//----- nvinfo : EIATTR_COOP_GROUP_INSTR_OFFSETS
	.align		4
.L_41:
        /*009c*/ 	.byte	0x04, 0x28
        /*009e*/ 	.short	(.L_43 - .L_42)


	//   ....[0]....
.L_42:
        /*00a0*/ 	.word	0x00000090


	//   ....[1]....
        /*00a4*/ 	.word	0x000004d0


	//   ....[2]....
        /*00a8*/ 	.word	0x00000930


	//   ....[3]....
        /*00ac*/ 	.word	0x00000ab0


	//   ....[4]....
        /*00b0*/ 	.word	0x00000bb0


	//   ....[5]....
        /*00b4*/ 	.word	0x00000d20


	//   ....[6]....
        /*00b8*/ 	.word	0x00000ec0


	//   ....[7]....
        /*00bc*/ 	.word	0x00001f70


	//   ....[8]....
        /*00c0*/ 	.word	0x000039b0


	//   ....[9]....
        /*00c4*/ 	.word	0x00003bc0


	//   ....[10]....
        /*00c8*/ 	.word	0x00003bf0


	//   ....[11]....
        /*00cc*/ 	.word	0x000045a0


	//   ....[12]....
        /*00d0*/ 	.word	0x000047d0


	//----- nvinfo : EIATTR_VRC_CTA_INIT_COUNT
	.align		4
.L_43:
        /*00d4*/ 	.byte	0x02, 0x4a
        /*00d6*/ 	.byte	0x80
	.zero		1


	//----- nvinfo : EIATTR_SYSCALL_OFFSETS
	.align		4
        /*00d8*/ 	.byte	0x04, 0x46
        /*00da*/ 	.short	(.L_45 - .L_44)


	//   ....[0]....
.L_44:
        /*00dc*/ 	.word	0x00006010


	//   ....[1]....
        /*00e0*/ 	.word	0x00006100


	//   ....[2]....
        /*00e4*/ 	.word	0x000068e0


	//   ....[3]....
        /*00e8*/ 	.word	0x00007220


	//----- nvinfo : EIATTR_MBARRIER_INSTR_OFFSETS
	.align		4
.L_45:
        /*00ec*/ 	.byte	0x04, 0x39
        /*00ee*/ 	.short	(.L_47 - .L_46)


	//   ....[0]....
.L_46:
        /*00f0*/ 	.word	0x000005d0
        /*00f4*/ 	.word	0x000000ff
        /*00f8*/ 	.word	0x00000000
        /*00fc*/ 	.short	0x0100
        /*00fe*/ 	.byte	0x05
	.zero		1


	//   ....[1]....
        /*0100*/ 	.word	0x000005e0
        /*0104*/ 	.word	0x000000ff
        /*0108*/ 	.word	0x000000d0
        /*010c*/ 	.short	0x0100
        /*010e*/ 	.byte	0x05
	.zero		1


	//   ....[2]....
        /*0110*/ 	.word	0x000005f0
        /*0114*/ 	.word	0x000000ff
        /*0118*/ 	.word	0x00000008
        /*011c*/ 	.short	0x0100
        /*011e*/ 	.byte	0x05
	.zero		1


	//   ....[3]....
        /*0120*/ 	.word	0x00000600
        /*0124*/ 	.word	0x000000ff
        /*0128*/ 	.word	0x000000d8
        /*012c*/ 	.short	0x0100
        /*012e*/ 	.byte	0x05
	.zero		1


	//   ....[4]....
        /*0130*/ 	.word	0x00000610
        /*0134*/ 	.word	0x000000ff
        /*0138*/ 	.word	0x00000010
        /*013c*/ 	.short	0x0100
        /*013e*/ 	.byte	0x05
	.zero		1


	//   ....[5]....
        /*0140*/ 	.word	0x00000620
        /*0144*/ 	.word	0x000000ff
        /*0148*/ 	.word	0x000000e0
        /*014c*/ 	.short	0x0100
        /*014e*/ 	.byte	0x05
	.zero		1


	//   ....[6]....
        /*0150*/ 	.word	0x00000630
        /*0154*/ 	.word	0x000000ff
        /*0158*/ 	.word	0x00000018
        /*015c*/ 	.short	0x0100
        /*015e*/ 	.byte	0x05
	.zero		1


	//   ....[7]....
        /*0160*/ 	.word	0x00000640
        /*0164*/ 	.word	0x000000ff
        /*0168*/ 	.word	0x000000e8
        /*016c*/ 	.short	0x0100
        /*016e*/ 	.byte	0x05
	.zero		1


	//   ....[8]....
        /*0170*/ 	.word	0x00000650
        /*0174*/ 	.word	0x000000ff
        /*0178*/ 	.word	0x00000020
        /*017c*/ 	.short	0x0100
        /*017e*/ 	.byte	0x05
	.zero		1


	//   ....[9]....
        /*0180*/ 	.word	0x00000660
        /*0184*/ 	.word	0x000000ff
        /*0188*/ 	.word	0x000000f0
        /*018c*/ 	.short	0x0100
        /*018e*/ 	.byte	0x05
	.zero		1


	//   ....[10]....
        /*0190*/ 	.word	0x00000670
        /*0194*/ 	.word	0x000000ff
        /*0198*/ 	.word	0x00000028
        /*019c*/ 	.short	0x0100
        /*019e*/ 	.byte	0x05
	.zero		1


	//   ....[11]....
        /*01a0*/ 	.word	0x00000680
        /*01a4*/ 	.word	0x000000ff
        /*01a8*/ 	.word	0x000000f8
        /*01ac*/ 	.short	0x0100
        /*01ae*/ 	.byte	0x05
	.zero		1


	//   ....[12]....
        /*01b0*/ 	.word	0x00000690
        /*01b4*/ 	.word	0x000000ff
        /*01b8*/ 	.word	0x00000030
        /*01bc*/ 	.short	0x0100
        /*01be*/ 	.byte	0x05
	.zero		1


	//   ....[13]....
        /*01c0*/ 	.word	0x000006a0
        /*01c4*/ 	.word	0x000000ff
        /*01c8*/ 	.word	0x00000100
        /*01cc*/ 	.short	0x0100
        /*01ce*/ 	.byte	0x05
	.zero		1


	//   ....[14]....
        /*01d0*/ 	.word	0x000006b0
        /*01d4*/ 	.word	0x000000ff
        /*01d8*/ 	.word	0x00000038
        /*01dc*/ 	.short	0x0100
        /*01de*/ 	.byte	0x05
	.zero		1


	//   ....[15]....
        /*01e0*/ 	.word	0x000006c0
        /*01e4*/ 	.word	0x000000ff
        /*01e8*/ 	.word	0x00000108
        /*01ec*/ 	.short	0x0100
        /*01ee*/ 	.byte	0x05
	.zero		1


	//   ....[16]....
        /*01f0*/ 	.word	0x000006d0
        /*01f4*/ 	.word	0x000000ff
        /*01f8*/ 	.word	0x00000040
        /*01fc*/ 	.short	0x0100
        /*01fe*/ 	.byte	0x05
	.zero		1


	//   ....[17]....
        /*0200*/ 	.word	0x000006e0
        /*0204*/ 	.word	0x000000ff
        /*0208*/ 	.word	0x00000110
        /*020c*/ 	.short	0x0100
        /*020e*/ 	.byte	0x05
	.zero		1


	//   ....[18]....
        /*0210*/ 	.word	0x000006f0
        /*0214*/ 	.word	0x000000ff
        /*0218*/ 	.word	0x00000048
        /*021c*/ 	.short	0x0100
        /*021e*/ 	.byte	0x05
	.zero		1


	//   ....[19]....
        /*0220*/ 	.word	0x00000700
        /*0224*/ 	.word	0x000000ff
        /*0228*/ 	.word	0x00000118
        /*022c*/ 	.short	0x0100
        /*022e*/ 	.byte	0x05
	.zero		1


	//   ....[20]....
        /*0230*/ 	.word	0x00000710
        /*0234*/ 	.word	0x000000ff
        /*0238*/ 	.word	0x00000050
        /*023c*/ 	.short	0x0100
        /*023e*/ 	.byte	0x05
	.zero		1


	//   ....[21]....
        /*0240*/ 	.word	0x00000720
        /*0244*/ 	.word	0x000000ff
        /*0248*/ 	.word	0x00000120
        /*024c*/ 	.short	0x0100
        /*024e*/ 	.byte	0x05
	.zero		1


	//   ....[22]....
        /*0250*/ 	.word	0x00000730
        /*0254*/ 	.word	0x000000ff
        /*0258*/ 	.word	0x00000058
        /*025c*/ 	.short	0x0100
        /*025e*/ 	.byte	0x05
	.zero		1


	//   ....[23]....
        /*0260*/ 	.word	0x00000740
        /*0264*/ 	.word	0x000000ff
        /*0268*/ 	.word	0x00000128
        /*026c*/ 	.short	0x0100
        /*026e*/ 	.byte	0x05
	.zero		1


	//   ....[24]....
        /*0270*/ 	.word	0x00000750
        /*0274*/ 	.word	0x000000ff
        /*0278*/ 	.word	0x00000060
        /*027c*/ 	.short	0x0100
        /*027e*/ 	.byte	0x05
	.zero		1


	//   ....[25]....
        /*0280*/ 	.word	0x00000760
        /*0284*/ 	.word	0x000000ff
        /*0288*/ 	.word	0x00000130
        /*028c*/ 	.short	0x0100
        /*028e*/ 	.byte	0x05
	.zero		1


	//   ....[26]....
        /*0290*/ 	.word	0x00000770
        /*0294*/ 	.word	0x000000ff
        /*0298*/ 	.word	0x00000068
        /*029c*/ 	.short	0x0100
        /*029e*/ 	.byte	0x05
	.zero		1


	//   ....[27]....
        /*02a0*/ 	.word	0x00000780
        /*02a4*/ 	.word	0x000000ff
        /*02a8*/ 	.word	0x00000138
        /*02ac*/ 	.short	0x0100
        /*02ae*/ 	.byte	0x05
	.zero		1


	//   ....[28]....
        /*02b0*/ 	.word	0x00000790
        /*02b4*/ 	.word	0x000000ff
        /*02b8*/ 	.word	0x00000070
        /*02bc*/ 	.short	0x0100
        /*02be*/ 	.byte	0x05
	.zero		1


	//   ....[29]....
        /*02c0*/ 	.word	0x000007a0
        /*02c4*/ 	.word	0x000000ff
        /*02c8*/ 	.word	0x00000140
        /*02cc*/ 	.short	0x0100
        /*02ce*/ 	.byte	0x05
	.zero		1


	//   ....[30]....
        /*02d0*/ 	.word	0x000007b0
        /*02d4*/ 	.word	0x000000ff
        /*02d8*/ 	.word	0x00000078
        /*02dc*/ 	.short	0x0100
        /*02de*/ 	.byte	0x05
	.zero		1


	//   ....[31]....
        /*02e0*/ 	.word	0x000007c0
        /*02e4*/ 	.word	0x000000ff
        /*02e8*/ 	.word	0x00000148
        /*02ec*/ 	.short	0x0100
        /*02ee*/ 	.byte	0x05
	.zero		1


	//   ....[32]....
        /*02f0*/ 	.word	0x000007d0
        /*02f4*/ 	.word	0x000000ff
        /*02f8*/ 	.word	0x00000080
        /*02fc*/ 	.short	0x0100
        /*02fe*/ 	.byte	0x05
	.zero		1


	//   ....[33]....
        /*0300*/ 	.word	0x000007e0
        /*0304*/ 	.word	0x000000ff
        /*0308*/ 	.word	0x00000150
        /*030c*/ 	.short	0x0100
        /*030e*/ 	.byte	0x05
	.zero		1


	//   ....[34]....
        /*0310*/ 	.word	0x000007f0
        /*0314*/ 	.word	0x000000ff
        /*0318*/ 	.word	0x00000088
        /*031c*/ 	.short	0x0100
        /*031e*/ 	.byte	0x05
	.zero		1


	//   ....[35]....
        /*0320*/ 	.word	0x00000800
        /*0324*/ 	.word	0x000000ff
        /*0328*/ 	.word	0x00000158
        /*032c*/ 	.short	0x0100
        /*032e*/ 	.byte	0x05
	.zero		1


	//   ....[36]....
        /*0330*/ 	.word	0x00000810
        /*0334*/ 	.word	0x000000ff
        /*0338*/ 	.word	0x00000090
        /*033c*/ 	.short	0x0100
        /*033e*/ 	.byte	0x05
	.zero		1


	//   ....[37]....
        /*0340*/ 	.word	0x00000820
        /*0344*/ 	.word	0x000000ff
        /*0348*/ 	.word	0x00000160
        /*034c*/ 	.short	0x0100
        /*034e*/ 	.byte	0x05
	.zero		1


	//   ....[38]....
        /*0350*/ 	.word	0x00000830
        /*0354*/ 	.word	0x000000ff
        /*0358*/ 	.word	0x00000098
        /*035c*/ 	.short	0x0100
        /*035e*/ 	.byte	0x05
	.zero		1


	//   ....[39]....
        /*0360*/ 	.word	0x00000840
        /*0364*/ 	.word	0x000000ff
        /*0368*/ 	.word	0x00000168
        /*036c*/ 	.short	0x0100
        /*036e*/ 	.byte	0x05
	.zero		1


	//   ....[40]....
        /*0370*/ 	.word	0x00000850
        /*0374*/ 	.word	0x000000ff
        /*0378*/ 	.word	0x000000a0
        /*037c*/ 	.short	0x0100
        /*037e*/ 	.byte	0x05
	.zero		1


	//   ....[41]....
        /*0380*/ 	.word	0x00000860
        /*0384*/ 	.word	0x000000ff
        /*0388*/ 	.word	0x00000170
        /*038c*/ 	.short	0x0100
        /*038e*/ 	.byte	0x05
	.zero		1


	//   ....[42]....
        /*0390*/ 	.word	0x00000870
        /*0394*/ 	.word	0x000000ff
        /*0398*/ 	.word	0x000000a8
        /*039c*/ 	.short	0x0100
        /*039e*/ 	.byte	0x05
	.zero		1


	//   ....[43]....
        /*03a0*/ 	.word	0x00000880
        /*03a4*/ 	.word	0x000000ff
        /*03a8*/ 	.word	0x00000178
        /*03ac*/ 	.short	0x0100
        /*03ae*/ 	.byte	0x05
	.zero		1


	//   ....[44]....
        /*03b0*/ 	.word	0x00000890
        /*03b4*/ 	.word	0x000000ff
        /*03b8*/ 	.word	0x000000b0
        /*03bc*/ 	.short	0x0100
        /*03be*/ 	.byte	0x05
	.zero		1


	//   ....[45]....
        /*03c0*/ 	.word	0x000008a0
        /*03c4*/ 	.word	0x000000ff
        /*03c8*/ 	.word	0x00000180
        /*03cc*/ 	.short	0x0100
        /*03ce*/ 	.byte	0x05
	.zero		1


	//   ....[46]....
        /*03d0*/ 	.word	0x000008b0
        /*03d4*/ 	.word	0x000000ff
        /*03d8*/ 	.word	0x000000b8
        /*03dc*/ 	.short	0x0100
        /*03de*/ 	.byte	0x05
	.zero		1


	//   ....[47]....
        /*03e0*/ 	.word	0x000008c0
        /*03e4*/ 	.word	0x000000ff
        /*03e8*/ 	.word	0x00000188
        /*03ec*/ 	.short	0x0100
        /*03ee*/ 	.byte	0x05
	.zero		1


	//   ....[48]....
        /*03f0*/ 	.word	0x000008d0
        /*03f4*/ 	.word	0x000000ff
        /*03f8*/ 	.word	0x000000c0
        /*03fc*/ 	.short	0x0100
        /*03fe*/ 	.byte	0x05
	.zero		1


	//   ....[49]....
        /*0400*/ 	.word	0x000008e0
        /*0404*/ 	.word	0x000000ff
        /*0408*/ 	.word	0x00000190
        /*040c*/ 	.short	0x0100
        /*040e*/ 	.byte	0x05
	.zero		1


	//   ....[50]....
        /*0410*/ 	.word	0x000008f0
        /*0414*/ 	.word	0x000000ff
        /*0418*/ 	.word	0x000000c8
        /*041c*/ 	.short	0x0100
        /*041e*/ 	.byte	0x05
	.zero		1


	//   ....[51]....
        /*0420*/ 	.word	0x00000900
        /*0424*/ 	.word	0x000000ff
        /*0428*/ 	.word	0x00000198
        /*042c*/ 	.short	0x0100
        /*042e*/ 	.byte	0x05
	.zero		1


	//   ....[52]....
        /*0430*/ 	.word	0x00000a40
        /*0434*/ 	.word	0x000000ff
        /*0438*/ 	.word	0x000001a0
        /*043c*/ 	.short	0x0100
        /*043e*/ 	.byte	0x07
	.zero		1


	//   ....[53]....
        /*0440*/ 	.word	0x00000a50
        /*0444*/ 	.word	0x000000ff
        /*0448*/ 	.word	0x000001b8
        /*044c*/ 	.short	0x0100
        /*044e*/ 	.byte	0x07
	.zero		1


	//   ....[54]....
        /*0450*/ 	.word	0x00000a60
        /*0454*/ 	.word	0x000000ff
        /*0458*/ 	.word	0x000001a8
        /*045c*/ 	.short	0x0100
        /*045e*/ 	.byte	0x07
	.zero		1


	//   ....[55]....
        /*0460*/ 	.word	0x00000a70
        /*0464*/ 	.word	0x000000ff
        /*0468*/ 	.word	0x000001c0
        /*046c*/ 	.short	0x0100
        /*046e*/ 	.byte	0x07
	.zero		1


	//   ....[56]....
        /*0470*/ 	.word	0x00000a80
        /*0474*/ 	.word	0x000000ff
        /*0478*/ 	.word	0x000001b0
        /*047c*/ 	.short	0x0100
        /*047e*/ 	.byte	0x07
	.zero		1


	//   ....[57]....
        /*0480*/ 	.word	0x00000a90
        /*0484*/ 	.word	0x000000ff
        /*0488*/ 	.word	0x000001c8
        /*048c*/ 	.short	0x0100
        /*048e*/ 	.byte	0x07
	.zero		1


	//   ....[58]....
        /*0490*/ 	.word	0x00000b80
        /*0494*/ 	.word	0x000000ff
        /*0498*/ 	.word	0x000001d0
        /*049c*/ 	.short	0x0100
        /*049e*/ 	.byte	0x05
	.zero		1


	//   ....[59]....
        /*04a0*/ 	.word	0x00000b90
        /*04a4*/ 	.word	0x000000ff
        /*04a8*/ 	.word	0x000001d8
        /*04ac*/ 	.short	0x0100
        /*04ae*/ 	.byte	0x05
	.zero		1


	//   ....[60]....
        /*04b0*/ 	.word	0x00000cd0
        /*04b4*/ 	.word	0x000000ff
        /*04b8*/ 	.word	0x000001e0
        /*04bc*/ 	.short	0x0100
        /*04be*/ 	.byte	0x05
	.zero		1


	//   ....[61]....
        /*04c0*/ 	.word	0x00000ce0
        /*04c4*/ 	.word	0x000000ff
        /*04c8*/ 	.word	0x000001f0
        /*04cc*/ 	.short	0x0100
        /*04ce*/ 	.byte	0x05
	.zero		1


	//   ....[62]....
        /*04d0*/ 	.word	0x00000cf0
        /*04d4*/ 	.word	0x000000ff
        /*04d8*/ 	.word	0x000001e8
        /*04dc*/ 	.short	0x0100
        /*04de*/ 	.byte	0x05
	.zero		1


	//   ....[63]....
        /*04e0*/ 	.word	0x00000d00
        /*04e4*/ 	.word	0x000000ff
        /*04e8*/ 	.word	0x000001f8
        /*04ec*/ 	.short	0x0100
        /*04ee*/ 	.byte	0x05
	.zero		1


	//   ....[64]....
        /*04f0*/ 	.word	0x00000e30
        /*04f4*/ 	.word	0x000000ff
        /*04f8*/ 	.word	0x00000200
        /*04fc*/ 	.short	0x0100
        /*04fe*/ 	.byte	0x07
	.zero		1


	//   ....[65]....
        /*0500*/ 	.word	0x00000e40
        /*0504*/ 	.word	0x000000ff
        /*0508*/ 	.word	0x00000220
        /*050c*/ 	.short	0x0100
        /*050e*/ 	.byte	0x07
	.zero		1


	//   ....[66]....
        /*0510*/ 	.word	0x00000e50
        /*0514*/ 	.word	0x000000ff
        /*0518*/ 	.word	0x00000208
        /*051c*/ 	.short	0x0100
        /*051e*/ 	.byte	0x07
	.zero		1


	//   ....[67]....
        /*0520*/ 	.word	0x00000e60
        /*0524*/ 	.word	0x000000ff
        /*0528*/ 	.word	0x00000228
        /*052c*/ 	.short	0x0100
        /*052e*/ 	.byte	0x07
	.zero		1


	//   ....[68]....
        /*0530*/ 	.word	0x00000e70
        /*0534*/ 	.word	0x000000ff
        /*0538*/ 	.word	0x00000210
        /*053c*/ 	.short	0x0100
        /*053e*/ 	.byte	0x07
	.zero		1


	//   ....[69]....
        /*0540*/ 	.word	0x00000e80
        /*0544*/ 	.word	0x000000ff
        /*0548*/ 	.word	0x00000230
        /*054c*/ 	.short	0x0100
        /*054e*/ 	.byte	0x07
	.zero		1


	//   ....[70]....
        /*0550*/ 	.word	0x00000e90
        /*0554*/ 	.word	0x000000ff
        /*0558*/ 	.word	0x00000218
        /*055c*/ 	.short	0x0100
        /*055e*/ 	.byte	0x07
	.zero		1


	//   ....[71]....
        /*0560*/ 	.word	0x00000ea0
        /*0564*/ 	.word	0x000000ff
        /*0568*/ 	.word	0x00000238
        /*056c*/ 	.short	0x0100
        /*056e*/ 	.byte	0x07
	.zero		1


	//   ....[72]....
        /*0570*/ 	.word	0x00000f90
        /*0574*/ 	.word	0x000000ff
        /*0578*/ 	.word	0x00000240
        /*057c*/ 	.short	0x0100
        /*057e*/ 	.byte	0x05
	.zero		1


	//   ....[73]....
        /*0580*/ 	.word	0x00000fa0
        /*0584*/ 	.word	0x000000ff
        /*0588*/ 	.word	0x00000250
        /*058c*/ 	.short	0x0100
        /*058e*/ 	.byte	0x05
	.zero		1


	//   ....[74]....
        /*0590*/ 	.word	0x00000fb0
        /*0594*/ 	.word	0x000000ff
        /*0598*/ 	.word	0x00000248
        /*059c*/ 	.short	0x0100
        /*059e*/ 	.byte	0x05
	.zero		1


	//   ....[75]....
        /*05a0*/ 	.word	0x00000fc0
        /*05a4*/ 	.word	0x000000ff
        /*05a8*/ 	.word	0x00000258
        /*05ac*/ 	.short	0x0100
        /*05ae*/ 	.byte	0x05
	.zero		1


	//   ....[76]....
        /*05b0*/ 	.word	0x00001890
        /*05b4*/ 	.word	0x00000002
        /*05b8*/ 	.word	0x00000250
        /*05bc*/ 	.short	0x010a
        /*05be*/ 	.byte	0xff
	.zero		1


	//   ....[77]....
        /*05c0*/ 	.word	0x000018c0
        /*05c4*/ 	.word	0x00000002
        /*05c8*/ 	.word	0x00000240
        /*05cc*/ 	.short	0x0101
        /*05ce*/ 	.byte	0xff
	.zero		1


	//   ....[78]....
        /*05d0*/ 	.word	0x00001990
        /*05d4*/ 	.word	0x000000ff
        /*05d8*/ 	.word	0x000000d0
        /*05dc*/ 	.short	0x010a
        /*05de*/ 	.byte	0x08
	.zero		1


	//   ....[79]....
        /*05e0*/ 	.word	0x00001a30
        /*05e4*/ 	.word	0x000000ff
        /*05e8*/ 	.word	0x000000d0
        /*05ec*/ 	.short	0x010a
        /*05ee*/ 	.byte	0x21
	.zero		1


	//   ....[80]....
        /*05f0*/ 	.word	0x00001b90
        /*05f4*/ 	.word	0x000000ff
        /*05f8*/ 	.word	0x000000d0
        /*05fc*/ 	.short	0x010a
        /*05fe*/ 	.byte	0x08
	.zero		1


	//   ....[81]....
        /*0600*/ 	.word	0x00001c80
        /*0604*/ 	.word	0x000000ff
        /*0608*/ 	.word	0x000001d8
        /*060c*/ 	.short	0x0101
        /*060e*/ 	.byte	0x04
	.zero		1


	//   ....[82]....
        /*0610*/ 	.word	0x00001ca0
        /*0614*/ 	.word	0x000000ff
        /*0618*/ 	.word	0x000000d0
        /*061c*/ 	.short	0x010a
        /*061e*/ 	.byte	0x08
	.zero		1


	//   ....[83]....
        /*0620*/ 	.word	0x00001d20
        /*0624*/ 	.word	0x000000ff
        /*0628*/ 	.word	0x000000d0
        /*062c*/ 	.short	0x010a
        /*062e*/ 	.byte	0x11
	.zero		1


	//   ....[84]....
        /*0630*/ 	.word	0x00001e80
        /*0634*/ 	.word	0x000000ff
        /*0638*/ 	.word	0x000000d0
        /*063c*/ 	.short	0x010a
        /*063e*/ 	.byte	0x08
	.zero		1


	//   ....[85]....
        /*0640*/ 	.word	0x00001fa0
        /*0644*/ 	.word	0x00000002
        /*0648*/ 	.word	0x000001e0
        /*064c*/ 	.short	0x010a
        /*064e*/ 	.byte	0xff
	.zero		1


	//   ....[86]....
        /*0650*/ 	.word	0x00002060
        /*0654*/ 	.word	0x00000002
        /*0658*/ 	.word	0x00000000
        /*065c*/ 	.short	0x0101
        /*065e*/ 	.byte	0xff
	.zero		1


	//   ....[87]....
        /*0660*/ 	.word	0x000025c0
        /*0664*/ 	.word	0x000000ff
        /*0668*/ 	.word	0x00000000
        /*066c*/ 	.short	0x010a
        /*066e*/ 	.byte	0x05
	.zero		1


	//   ....[88]....
        /*0670*/ 	.word	0x00002650
        /*0674*/ 	.word	0x000000ff
        /*0678*/ 	.word	0x00000000
        /*067c*/ 	.short	0x010a
        /*067e*/ 	.byte	0x05
	.zero		1


	//   ....[89]....
        /*0680*/ 	.word	0x000026e0
        /*0684*/ 	.word	0x000000ff
        /*0688*/ 	.word	0x00000000
        /*068c*/ 	.short	0x010a
        /*068e*/ 	.byte	0x05
	.zero		1


	//   ....[90]....
        /*0690*/ 	.word	0x00002770
        /*0694*/ 	.word	0x000000ff
        /*0698*/ 	.word	0x00000000
        /*069c*/ 	.short	0x010a
        /*069e*/ 	.byte	0x05
	.zero		1


	//   ....[91]....
        /*06a0*/ 	.word	0x00002800
        /*06a4*/ 	.word	0x000000ff
        /*06a8*/ 	.word	0x00000000
        /*06ac*/ 	.short	0x010a
        /*06ae*/ 	.byte	0x05
	.zero		1


	//   ....[92]....
        /*06b0*/ 	.word	0x00002890
        /*06b4*/ 	.word	0x000000ff
        /*06b8*/ 	.word	0x00000000
        /*06bc*/ 	.short	0x010a
        /*06be*/ 	.byte	0x05
	.zero		1


	//   ....[93]....
        /*06c0*/ 	.word	0x00002920
        /*06c4*/ 	.word	0x000000ff
        /*06c8*/ 	.word	0x00000000
        /*06cc*/ 	.short	0x010a
        /*06ce*/ 	.byte	0x05
	.zero		1


	//   ....[94]....
        /*06d0*/ 	.word	0x000029b0
        /*06d4*/ 	.word	0x000000ff
        /*06d8*/ 	.word	0x00000000
        /*06dc*/ 	.short	0x010a
        /*06de*/ 	.byte	0x05
	.zero		1


	//   ....[95]....
        /*06e0*/ 	.word	0x00002a40
        /*06e4*/ 	.word	0x000000ff
        /*06e8*/ 	.word	0x00000000
        /*06ec*/ 	.short	0x010a
        /*06ee*/ 	.byte	0x05
	.zero		1


	//   ....[96]....
        /*06f0*/ 	.word	0x00002ad0
        /*06f4*/ 	.word	0x000000ff
        /*06f8*/ 	.word	0x00000000
        /*06fc*/ 	.short	0x010a
        /*06fe*/ 	.byte	0x05
	.zero		1


	//   ....[97]....
        /*0700*/ 	.word	0x00002b60
        /*0704*/ 	.word	0x000000ff
        /*0708*/ 	.word	0x00000000
        /*070c*/ 	.short	0x010a
        /*070e*/ 	.byte	0x05
	.zero		1


	//   ....[98]....
        /*0710*/ 	.word	0x00002bf0
        /*0714*/ 	.word	0x000000ff
        /*0718*/ 	.word	0x00000000
        /*071c*/ 	.short	0x010a
        /*071e*/ 	.byte	0x05
	.zero		1


	//   ....[99]....
        /*0720*/ 	.word	0x00002c80
        /*0724*/ 	.word	0x000000ff
        /*0728*/ 	.word	0x00000000
        /*072c*/ 	.short	0x010a
        /*072e*/ 	.byte	0x05
	.zero		1


	//   ....[100]....
        /*0730*/ 	.word	0x00002d10
        /*0734*/ 	.word	0x000000ff
        /*0738*/ 	.word	0x00000000
        /*073c*/ 	.short	0x010a
        /*073e*/ 	.byte	0x05
	.zero		1


	//   ....[101]....
        /*0740*/ 	.word	0x00002da0
        /*0744*/ 	.word	0x000000ff
        /*0748*/ 	.word	0x00000000
        /*074c*/ 	.short	0x010a
        /*074e*/ 	.byte	0x05
	.zero		1


	//   ....[102]....
        /*0750*/ 	.word	0x00002e30
        /*0754*/ 	.word	0x000000ff
        /*0758*/ 	.word	0x00000000
        /*075c*/ 	.short	0x010a
        /*075e*/ 	.byte	0x05
	.zero		1


	//   ....[103]....
        /*0760*/ 	.word	0x00002ec0
        /*0764*/ 	.word	0x000000ff
        /*0768*/ 	.word	0x00000000
        /*076c*/ 	.short	0x010a
        /*076e*/ 	.byte	0x05
	.zero		1


	//   ....[104]....
        /*0770*/ 	.word	0x00002f50
        /*0774*/ 	.word	0x000000ff
        /*0778*/ 	.word	0x00000000
        /*077c*/ 	.short	0x010a
        /*077e*/ 	.byte	0x05
	.zero		1


	//   ....[105]....
        /*0780*/ 	.word	0x00002fe0
        /*0784*/ 	.word	0x000000ff
        /*0788*/ 	.word	0x00000000
        /*078c*/ 	.short	0x010a
        /*078e*/ 	.byte	0x05
	.zero		1


	//   ....[106]....
        /*0790*/ 	.word	0x00003070
        /*0794*/ 	.word	0x000000ff
        /*0798*/ 	.word	0x00000000
        /*079c*/ 	.short	0x010a
        /*079e*/ 	.byte	0x05
	.zero		1


	//   ....[107]....
        /*07a0*/ 	.word	0x00003100
        /*07a4*/ 	.word	0x000000ff
        /*07a8*/ 	.word	0x00000000
        /*07ac*/ 	.short	0x010a
        /*07ae*/ 	.byte	0x05
	.zero		1


	//   ....[108]....
        /*07b0*/ 	.word	0x00003190
        /*07b4*/ 	.word	0x000000ff
        /*07b8*/ 	.word	0x00000000
        /*07bc*/ 	.short	0x010a
        /*07be*/ 	.byte	0x05
	.zero		1


	//   ....[109]....
        /*07c0*/ 	.word	0x00003220
        /*07c4*/ 	.word	0x000000ff
        /*07c8*/ 	.word	0x00000000
        /*07cc*/ 	.short	0x010a
        /*07ce*/ 	.byte	0x05
	.zero		1


	//   ....[110]....
        /*07d0*/ 	.word	0x000032b0
        /*07d4*/ 	.word	0x000000ff
        /*07d8*/ 	.word	0x00000000
        /*07dc*/ 	.short	0x010a
        /*07de*/ 	.byte	0x05
	.zero		1


	//   ....[111]....
        /*07e0*/ 	.word	0x00003340
        /*07e4*/ 	.word	0x000000ff
        /*07e8*/ 	.word	0x00000000
        /*07ec*/ 	.short	0x010a
        /*07ee*/ 	.byte	0x05
	.zero		1


	//   ....[112]....
        /*07f0*/ 	.word	0x000033e0
        /*07f4*/ 	.word	0x00000000
        /*07f8*/ 	.word	0x00000000
        /*07fc*/ 	.short	0x010a
        /*07fe*/ 	.byte	0xff
	.zero		1


	//   ....[113]....
        /*0800*/ 	.word	0x00003500
        /*0804*/ 	.word	0x00000000
        /*0808*/ 	.word	0x00000240
        /*080c*/ 	.short	0x010a
        /*080e*/ 	.byte	0xff
	.zero		1


	//   ....[114]....
        /*0810*/ 	.word	0x00003570
        /*0814*/ 	.word	0x00000000
        /*0818*/ 	.word	0x00000000
        /*081c*/ 	.short	0x0101
        /*081e*/ 	.byte	0xff
	.zero		1


	//   ....[115]....
        /*0820*/ 	.word	0x00003590
        /*0824*/ 	.word	0x000000ff
        /*0828*/ 	.word	0x000001f0
        /*082c*/ 	.short	0x010a
        /*082e*/ 	.byte	0x05
	.zero		1


	//   ....[116]....
        /*0830*/ 	.word	0x000036b0
        /*0834*/ 	.word	0x00000000
        /*0838*/ 	.word	0x000001e0
        /*083c*/ 	.short	0x010a
        /*083e*/ 	.byte	0xff
	.zero		1


	//   ....[117]....
        /*0840*/ 	.word	0x000037b0
        /*0844*/ 	.word	0x00000000
        /*0848*/ 	.word	0x00000000
        /*084c*/ 	.short	0x0101
        /*084e*/ 	.byte	0xff
	.zero		1


	//   ....[118]....
        /*0850*/ 	.word	0x00003840
        /*0854*/ 	.word	0x000000ff
        /*0858*/ 	.word	0x000001f0
        /*085c*/ 	.short	0x0106
        /*085e*/ 	.byte	0x05
	.zero		1


	//   ....[119]....
        /*0860*/ 	.word	0x00003860
        /*0864*/ 	.word	0x000000ff
        /*0868*/ 	.word	0x000001f0
        /*086c*/ 	.short	0x010a
        /*086e*/ 	.byte	0x05
	.zero		1


	//   ....[120]....
        /*0870*/ 	.word	0x000038f0
        /*0874*/ 	.word	0x000000ff
        /*0878*/ 	.word	0x000001f0
        /*087c*/ 	.short	0x0106
        /*087e*/ 	.byte	0x04
	.zero		1


	//   ....[121]....
        /*0880*/ 	.word	0x00003930
        /*0884*/ 	.word	0x00000000
        /*0888*/ 	.word	0x000001f0
        /*088c*/ 	.short	0x010a
        /*088e*/ 	.byte	0xff
	.zero		1


	//   ....[122]....
        /*0890*/ 	.word	0x00003e30
        /*0894*/ 	.word	0x00000000
        /*0898*/ 	.word	0x000001e0
        /*089c*/ 	.short	0x010a
        /*089e*/ 	.byte	0xff
	.zero		1


	//   ....[123]....
        /*08a0*/ 	.word	0x00003f30
        /*08a4*/ 	.word	0x00000003
        /*08a8*/ 	.word	0x00000000
        /*08ac*/ 	.short	0x0101
        /*08ae*/ 	.byte	0xff
	.zero		1


	//   ....[124]....
        /*08b0*/ 	.word	0x00003f40
        /*08b4*/ 	.word	0x000000ff
        /*08b8*/ 	.word	0x00000000
        /*08bc*/ 	.short	0x010a
        /*08be*/ 	.byte	0x04
	.zero		1


	//   ....[125]....
        /*08c0*/ 	.word	0x00003fc0
        /*08c4*/ 	.word	0x000000ff
        /*08c8*/ 	.word	0x00000220
        /*08cc*/ 	.short	0x010a
        /*08ce*/ 	.byte	0x08
	.zero		1


	//   ....[126]....
        /*08d0*/ 	.word	0x000040a0
        /*08d4*/ 	.word	0x000000ff
        /*08d8*/ 	.word	0x00000000
        /*08dc*/ 	.short	0x010a
        /*08de*/ 	.byte	0x07
	.zero		1


	//   ....[127]....
        /*08e0*/ 	.word	0x000041e0
        /*08e4*/ 	.word	0x000000ff
        /*08e8*/ 	.word	0x00000000
        /*08ec*/ 	.short	0x010a
        /*08ee*/ 	.byte	0x04
	.zero		1


	//   ....[128]....
        /*08f0*/ 	.word	0x000043d0
        /*08f4*/ 	.word	0x000000ff
        /*08f8*/ 	.word	0x00000000
        /*08fc*/ 	.short	0x010a
        /*08fe*/ 	.byte	0x05
	.zero		1


	//   ....[129]....
        /*0900*/ 	.word	0x00004460
        /*0904*/ 	.word	0x000000ff
        /*0908*/ 	.word	0x00000000
        /*090c*/ 	.short	0x010a
        /*090e*/ 	.byte	0x05
	.zero		1


	//   ....[130]....
        /*0910*/ 	.word	0x000044f0
        /*0914*/ 	.word	0x000000ff
        /*0918*/ 	.word	0x00000000
        /*091c*/ 	.short	0x010a
        /*091e*/ 	.byte	0x05
	.zero		1


	//   ....[131]....
        /*0920*/ 	.word	0x00004580
        /*0924*/ 	.word	0x000000ff
        /*0928*/ 	.word	0x00000000
        /*092c*/ 	.short	0x010a
        /*092e*/ 	.byte	0x07
	.zero		1


	//   ....[132]....
        /*0930*/ 	.word	0x000049b0
        /*0934*/ 	.word	0x00000000
        /*0938*/ 	.word	0x000001e0
        /*093c*/ 	.short	0x010a
        /*093e*/ 	.byte	0xff
	.zero		1


	//   ....[133]....
        /*0940*/ 	.word	0x00004a70
        /*0944*/ 	.word	0x00000000
        /*0948*/ 	.word	0x00000000
        /*094c*/ 	.short	0x0101
        /*094e*/ 	.byte	0xff
	.zero		1


	//   ....[134]....
        /*0950*/ 	.word	0x00004d90
        /*0954*/ 	.word	0x000000ff
        /*0958*/ 	.word	0x000001d8
        /*095c*/ 	.short	0x010a
        /*095e*/ 	.byte	0x07
	.zero		1


	//   ....[135]....
        /*0960*/ 	.word	0x00004fb0
        /*0964*/ 	.word	0x000000ff
        /*0968*/ 	.word	0x000001b8
        /*096c*/ 	.short	0x010a
        /*096e*/ 	.byte	0x0f
	.zero		1


	//   ....[136]....
        /*0970*/ 	.word	0x000051b0
        /*0974*/ 	.word	0x000000ff
        /*0978*/ 	.word	0x000001a0
        /*097c*/ 	.short	0x010b
        /*097e*/ 	.byte	0x0f
	.zero		1


	//   ....[137]....
        /*0980*/ 	.word	0x00005200
        /*0984*/ 	.word	0x000000ff
        /*0988*/ 	.word	0x00000000
        /*098c*/ 	.short	0x0101
        /*098e*/ 	.byte	0x10
	.zero		1


	//   ....[138]....
        /*0990*/ 	.word	0x00005240
        /*0994*/ 	.word	0x000000ff
        /*0998*/ 	.word	0x000001b8
        /*099c*/ 	.short	0x010a
        /*099e*/ 	.byte	0x0d
	.zero		1


	//   ....[139]....
        /*09a0*/ 	.word	0x00005480
        /*09a4*/ 	.word	0x000000ff
        /*09a8*/ 	.word	0x000001a0
        /*09ac*/ 	.short	0x010b
        /*09ae*/ 	.byte	0x0d
	.zero		1


	//   ....[140]....
        /*09b0*/ 	.word	0x000054f0
        /*09b4*/ 	.word	0x000000ff
        /*09b8*/ 	.word	0x00000000
        /*09bc*/ 	.short	0x0101
        /*09be*/ 	.byte	0x0f
	.zero		1


	//   ....[141]....
        /*09c0*/ 	.word	0x00005540
        /*09c4*/ 	.word	0x000000ff
        /*09c8*/ 	.word	0x00000000
        /*09cc*/ 	.short	0x010a
        /*09ce*/ 	.byte	0x04
	.zero		1


	//   ....[142]....
        /*09d0*/ 	.word	0x000055d0
        /*09d4*/ 	.word	0x000000ff
        /*09d8*/ 	.word	0x00000000
        /*09dc*/ 	.short	0x010a
        /*09de*/ 	.byte	0x04
	.zero		1


	//   ....[143]....
        /*09e0*/ 	.word	0x00005670
        /*09e4*/ 	.word	0x00000000
        /*09e8*/ 	.word	0x00000000
        /*09ec*/ 	.short	0x010a
        /*09ee*/ 	.byte	0xff
	.zero		1


	//   ....[144]....
        /*09f0*/ 	.word	0x000059e0
        /*09f4*/ 	.word	0x00000000
        /*09f8*/ 	.word	0x000001e0
        /*09fc*/ 	.short	0x010a
        /*09fe*/ 	.byte	0xff
	.zero		1


	//   ....[145]....
        /*0a00*/ 	.word	0x00005af0
        /*0a04*/ 	.word	0x00000000
        /*0a08*/ 	.word	0x00000000
        /*0a0c*/ 	.short	0x0101
        /*0a0e*/ 	.byte	0xff
	.zero		1


	//   ....[146]....
        /*0a10*/ 	.word	0x00006500
        /*0a14*/ 	.word	0x00000002
        /*0a18*/ 	.word	0x000001a0
        /*0a1c*/ 	.short	0x010a
        /*0a1e*/ 	.byte	0xff
	.zero		1


	//   ....[147]....
        /*0a20*/ 	.word	0x00006540
        /*0a24*/ 	.word	0x0000002c
        /*0a28*/ 	.word	0x00000200
        /*0a2c*/ 	.short	0x010a
        /*0a2e*/ 	.byte	0xff
	.zero		1


	//   ....[148]....
        /*0a30*/ 	.word	0x00006630
        /*0a34*/ 	.word	0x00000002
        /*0a38*/ 	.word	0x000001a0
        /*0a3c*/ 	.short	0x010a
        /*0a3e*/ 	.byte	0xff
	.zero		1


	//   ....[149]....
        /*0a40*/ 	.word	0x000067c0
        /*0a44*/ 	.word	0x0000002c
        /*0a48*/ 	.word	0x00000200
        /*0a4c*/ 	.short	0x010a
        /*0a4e*/ 	.byte	0xff
	.zero		1


	//   ....[150]....
        /*0a50*/ 	.word	0x00006f80
        /*0a54*/ 	.word	0x00000000
        /*0a58*/ 	.word	0x00000000
        /*0a5c*/ 	.short	0x0101
        /*0a5e*/ 	.byte	0xff
	.zero		1


	//   ....[151]....
        /*0a60*/ 	.word	0x00006f90
        /*0a64*/ 	.word	0x00000002
        /*0a68*/ 	.word	0x000001a0
        /*0a6c*/ 	.short	0x010a
        /*0a6e*/ 	.byte	0xff
	.zero		1


	//   ....[152]....
        /*0a70*/ 	.word	0x00007050
        /*0a74*/ 	.word	0x00000002
        /*0a78*/ 	.word	0x000001a0
        /*0a7c*/ 	.short	0x010a
        /*0a7e*/ 	.byte	0xff
	.zero		1


	//   ....[153]....
        /*0a80*/ 	.word	0x000073b0
        /*0a84*/ 	.word	0x000000ff
        /*0a88*/ 	.word	0x00000000
        /*0a8c*/ 	.short	0x0101
        /*0a8e*/ 	.byte	0x05
	.zero		1


	//   ....[154]....
        /*0a90*/ 	.word	0x00007940
        /*0a94*/ 	.word	0x00000000
        /*0a98*/ 	.word	0x00000000
        /*0a9c*/ 	.short	0x0101
        /*0a9e*/ 	.byte	0xff
	.zero		1


	//   ....[155]....
        /*0aa0*/ 	.word	0x00007bb0
        /*0aa4*/ 	.word	0x000000ff
        /*0aa8*/ 	.word	0x00000000
        /*0aac*/ 	.short	0x0101
        /*0aae*/ 	.byte	0x04
	.zero		1


	//   ....[156]....
        /*0ab0*/ 	.word	0x00007bd0
        /*0ab4*/ 	.word	0x00000002
        /*0ab8*/ 	.word	0x00000250
        /*0abc*/ 	.short	0x010a
        /*0abe*/ 	.byte	0xff
	.zero		1


	//   ....[157]....
        /*0ac0*/ 	.word	0x00007c30
        /*0ac4*/ 	.word	0x00000002
        /*0ac8*/ 	.word	0x000000d0
        /*0acc*/ 	.short	0x010a
        /*0ace*/ 	.byte	0xff
	.zero		1


	//   ....[158]....
        /*0ad0*/ 	.word	0x00007c90
        /*0ad4*/ 	.word	0x00000002
        /*0ad8*/ 	.word	0x000000d0
        /*0adc*/ 	.short	0x010a
        /*0ade*/ 	.byte	0xff
	.zero		1


	//   ....[159]....
        /*0ae0*/ 	.word	0x00007ce0
        /*0ae4*/ 	.word	0x00000002
        /*0ae8*/ 	.word	0x000001e0
        /*0aec*/ 	.short	0x010a
        /*0aee*/ 	.byte	0xff
	.zero		1


	//   ....[160]....
        /*0af0*/ 	.word	0x00007d40
        /*0af4*/ 	.word	0x00000000
        /*0af8*/ 	.word	0x00000000
        /*0afc*/ 	.short	0x010a
        /*0afe*/ 	.byte	0xff
	.zero		1


	//   ....[161]....
        /*0b00*/ 	.word	0x00007da0
        /*0b04*/ 	.word	0x00000000
        /*0b08*/ 	.word	0x00000000
        /*0b0c*/ 	.short	0x010a
        /*0b0e*/ 	.byte	0xff
	.zero		1


	//   ....[162]....
        /*0b10*/ 	.word	0x00007e00
        /*0b14*/ 	.word	0x00000000
        /*0b18*/ 	.word	0x00000000
        /*0b1c*/ 	.short	0x010a
        /*0b1e*/ 	.byte	0xff
	.zero		1


	//   ....[163]....
        /*0b20*/ 	.word	0x00007e60
        /*0b24*/ 	.word	0x00000000
        /*0b28*/ 	.word	0x00000000
        /*0b2c*/ 	.short	0x010a
        /*0b2e*/ 	.byte	0xff
	.zero		1


	//   ....[164]....
        /*0b30*/ 	.word	0x00007ec0
        /*0b34*/ 	.word	0x00000000
        /*0b38*/ 	.word	0x00000000
        /*0b3c*/ 	.short	0x010a
        /*0b3e*/ 	.byte	0xff
	.zero		1


	//   ....[165]....
        /*0b40*/ 	.word	0x00007f20
        /*0b44*/ 	.word	0x00000000
        /*0b48*/ 	.word	0x00000000
        /*0b4c*/ 	.short	0x010a
        /*0b4e*/ 	.byte	0xff
	.zero		1


	//   ....[166]....
        /*0b50*/ 	.word	0x00007f80
        /*0b54*/ 	.word	0x00000000
        /*0b58*/ 	.word	0x00000000
        /*0b5c*/ 	.short	0x010a
        /*0b5e*/ 	.byte	0xff
	.zero		1


	//   ....[167]....
        /*0b60*/ 	.word	0x00007fe0
        /*0b64*/ 	.word	0x00000000
        /*0b68*/ 	.word	0x00000000
        /*0b6c*/ 	.short	0x010a
        /*0b6e*/ 	.byte	0xff
	.zero		1


	//   ....[168]....
        /*0b70*/ 	.word	0x00008040
        /*0b74*/ 	.word	0x00000000
        /*0b78*/ 	.word	0x00000000
        /*0b7c*/ 	.short	0x010a
        /*0b7e*/ 	.byte	0xff
	.zero		1


	//   ....[169]....
        /*0b80*/ 	.word	0x000080a0
        /*0b84*/ 	.word	0x00000000
        /*0b88*/ 	.word	0x00000000
        /*0b8c*/ 	.short	0x010a
        /*0b8e*/ 	.byte	0xff
	.zero		1


	//   ....[170]....
        /*0b90*/ 	.word	0x00008100
        /*0b94*/ 	.word	0x00000000
        /*0b98*/ 	.word	0x00000000
        /*0b9c*/ 	.short	0x010a
        /*0b9e*/ 	.byte	0xff
	.zero		1


	//   ....[171]....
        /*0ba0*/ 	.word	0x00008160
        /*0ba4*/ 	.word	0x00000000
        /*0ba8*/ 	.word	0x00000000
        /*0bac*/ 	.short	0x010a
        /*0bae*/ 	.byte	0xff
	.zero		1


	//   ....[172]....
        /*0bb0*/ 	.word	0x000081c0
        /*0bb4*/ 	.word	0x00000000
        /*0bb8*/ 	.word	0x00000000
        /*0bbc*/ 	.short	0x010a
        /*0bbe*/ 	.byte	0xff
	.zero		1


	//   ....[173]....
        /*0bc0*/ 	.word	0x00008220
        /*0bc4*/ 	.word	0x00000000
        /*0bc8*/ 	.word	0x00000000
        /*0bcc*/ 	.short	0x010a
        /*0bce*/ 	.byte	0xff
	.zero		1


	//   ....[174]....
        /*0bd0*/ 	.word	0x00008280
        /*0bd4*/ 	.word	0x00000000
        /*0bd8*/ 	.word	0x00000000
        /*0bdc*/ 	.short	0x010a
        /*0bde*/ 	.byte	0xff
	.zero		1


	//   ....[175]....
        /*0be0*/ 	.word	0x000082e0
        /*0be4*/ 	.word	0x00000000
        /*0be8*/ 	.word	0x00000000
        /*0bec*/ 	.short	0x010a
        /*0bee*/ 	.byte	0xff
	.zero		1


	//   ....[176]....
        /*0bf0*/ 	.word	0x00008340
        /*0bf4*/ 	.word	0x00000000
        /*0bf8*/ 	.word	0x00000000
        /*0bfc*/ 	.short	0x010a
        /*0bfe*/ 	.byte	0xff
	.zero		1


	//   ....[177]....
        /*0c00*/ 	.word	0x000083a0
        /*0c04*/ 	.word	0x00000000
        /*0c08*/ 	.word	0x00000000
        /*0c0c*/ 	.short	0x010a
        /*0c0e*/ 	.byte	0xff
	.zero		1


	//   ....[178]....
        /*0c10*/ 	.word	0x00008400
        /*0c14*/ 	.word	0x00000000
        /*0c18*/ 	.word	0x00000000
        /*0c1c*/ 	.short	0x010a
        /*0c1e*/ 	.byte	0xff
	.zero		1


	//   ....[179]....
        /*0c20*/ 	.word	0x00008460
        /*0c24*/ 	.word	0x00000000
        /*0c28*/ 	.word	0x00000000
        /*0c2c*/ 	.short	0x010a
        /*0c2e*/ 	.byte	0xff
	.zero		1


	//   ....[180]....
        /*0c30*/ 	.word	0x000084c0
        /*0c34*/ 	.word	0x00000000
        /*0c38*/ 	.word	0x00000000
        /*0c3c*/ 	.short	0x010a
        /*0c3e*/ 	.byte	0xff
	.zero		1


	//   ....[181]....
        /*0c40*/ 	.word	0x00008520
        /*0c44*/ 	.word	0x00000000
        /*0c48*/ 	.word	0x00000000
        /*0c4c*/ 	.short	0x010a
        /*0c4e*/ 	.byte	0xff
	.zero		1


	//   ....[182]....
        /*0c50*/ 	.word	0x00008580
        /*0c54*/ 	.word	0x00000000
        /*0c58*/ 	.word	0x00000000
        /*0c5c*/ 	.short	0x010a
        /*0c5e*/ 	.byte	0xff
	.zero		1


	//   ....[183]....
        /*0c60*/ 	.word	0x000085e0
        /*0c64*/ 	.word	0x00000000
        /*0c68*/ 	.word	0x00000000
        /*0c6c*/ 	.short	0x010a
        /*0c6e*/ 	.byte	0xff
	.zero		1


	//   ....[184]....
        /*0c70*/ 	.word	0x00008640
        /*0c74*/ 	.word	0x00000000
        /*0c78*/ 	.word	0x00000000
        /*0c7c*/ 	.short	0x010a
        /*0c7e*/ 	.byte	0xff
	.zero		1


	//   ....[185]....
        /*0c80*/ 	.word	0x00008690
        /*0c84*/ 	.word	0x00000000
        /*0c88*/ 	.word	0x00000240
        /*0c8c*/ 	.short	0x010a
        /*0c8e*/ 	.byte	0xff
	.zero		1


	//   ....[186]....
        /*0c90*/ 	.word	0x000086f0
        /*0c94*/ 	.word	0x00000000
        /*0c98*/ 	.word	0x000001f0
        /*0c9c*/ 	.short	0x010a
        /*0c9e*/ 	.byte	0xff
	.zero		1


	//   ....[187]....
        /*0ca0*/ 	.word	0x00008740
        /*0ca4*/ 	.word	0x00000000
        /*0ca8*/ 	.word	0x000001e0
        /*0cac*/ 	.short	0x010a
        /*0cae*/ 	.byte	0xff
	.zero		1


	//   ....[188]....
        /*0cb0*/ 	.word	0x000087a0
        /*0cb4*/ 	.word	0x00000000
        /*0cb8*/ 	.word	0x000001f0
        /*0cbc*/ 	.short	0x010a
        /*0cbe*/ 	.byte	0xff
	.zero		1


	//   ....[189]....
        /*0cc0*/ 	.word	0x000087f0
        /*0cc4*/ 	.word	0x00000000
        /*0cc8*/ 	.word	0x000001e0
        /*0ccc*/ 	.short	0x010a
        /*0cce*/ 	.byte	0xff
	.zero		1


	//   ....[190]....
        /*0cd0*/ 	.word	0x00008850
        /*0cd4*/ 	.word	0x00000002
        /*0cd8*/ 	.word	0x00000220
        /*0cdc*/ 	.short	0x010a
        /*0cde*/ 	.byte	0xff
	.zero		1


	//   ....[191]....
        /*0ce0*/ 	.word	0x000088b0
        /*0ce4*/ 	.word	0x00000000
        /*0ce8*/ 	.word	0x00000000
        /*0cec*/ 	.short	0x010a
        /*0cee*/ 	.byte	0xff
	.zero		1


	//   ....[192]....
        /*0cf0*/ 	.word	0x00008910
        /*0cf4*/ 	.word	0x00000000
        /*0cf8*/ 	.word	0x00000000
        /*0cfc*/ 	.short	0x010a
        /*0cfe*/ 	.byte	0xff
	.zero		1


	//   ....[193]....
        /*0d00*/ 	.word	0x00008970
        /*0d04*/ 	.word	0x00000000
        /*0d08*/ 	.word	0x00000000
        /*0d0c*/ 	.short	0x010a
        /*0d0e*/ 	.byte	0xff
	.zero		1


	//   ....[194]....
        /*0d10*/ 	.word	0x000089d0
        /*0d14*/ 	.word	0x00000000
        /*0d18*/ 	.word	0x00000000
        /*0d1c*/ 	.short	0x010a
        /*0d1e*/ 	.byte	0xff
	.zero		1


	//   ....[195]....
        /*0d20*/ 	.word	0x00008a30
        /*0d24*/ 	.word	0x00000000
        /*0d28*/ 	.word	0x00000000
        /*0d2c*/ 	.short	0x010a
        /*0d2e*/ 	.byte	0xff
	.zero		1


	//   ....[196]....
        /*0d30*/ 	.word	0x00008a80
        /*0d34*/ 	.word	0x00000000
        /*0d38*/ 	.word	0x000001e0
        /*0d3c*/ 	.short	0x010a
        /*0d3e*/ 	.byte	0xff
	.zero		1


	//   ....[197]....
        /*0d40*/ 	.word	0x00008ae0
        /*0d44*/ 	.word	0x00000000
        /*0d48*/ 	.word	0x000001d8
        /*0d4c*/ 	.short	0x010a
        /*0d4e*/ 	.byte	0xff
	.zero		1


	//   ....[198]....
        /*0d50*/ 	.word	0x00008b40
        /*0d54*/ 	.word	0x00000000
        /*0d58*/ 	.word	0x000001b8
        /*0d5c*/ 	.short	0x010a
        /*0d5e*/ 	.byte	0xff
	.zero		1


	//   ....[199]....
        /*0d60*/ 	.word	0x00008ba0
        /*0d64*/ 	.word	0x00000000
        /*0d68*/ 	.word	0x000001b8
        /*0d6c*/ 	.short	0x010a
        /*0d6e*/ 	.byte	0xff
	.zero		1


	//   ....[200]....
        /*0d70*/ 	.word	0x00008c00
        /*0d74*/ 	.word	0x00000000
        /*0d78*/ 	.word	0x00000000
        /*0d7c*/ 	.short	0x010a
        /*0d7e*/ 	.byte	0xff
	.zero		1


	//   ....[201]....
        /*0d80*/ 	.word	0x00008c60
        /*0d84*/ 	.word	0x00000000
        /*0d88*/ 	.word	0x00000000
        /*0d8c*/ 	.short	0x010a
        /*0d8e*/ 	.byte	0xff
	.zero		1


	//   ....[202]....
        /*0d90*/ 	.word	0x00008cb0
        /*0d94*/ 	.word	0x00000000
        /*0d98*/ 	.word	0x000001e0
        /*0d9c*/ 	.short	0x010a
        /*0d9e*/ 	.byte	0xff
	.zero		1


	//   ....[203]....
        /*0da0*/ 	.word	0x00008d00
        /*0da4*/ 	.word	0x00000002
        /*0da8*/ 	.word	0x000001a0
        /*0dac*/ 	.short	0x010a
        /*0dae*/ 	.byte	0xff
	.zero		1


	//   ....[204]....
        /*0db0*/ 	.word	0x00008d50
        /*0db4*/ 	.word	0x0000002c
        /*0db8*/ 	.word	0x00000200
        /*0dbc*/ 	.short	0x010a
        /*0dbe*/ 	.byte	0xff
	.zero		1


	//   ....[205]....
        /*0dc0*/ 	.word	0x00008da0
        /*0dc4*/ 	.word	0x00000002
        /*0dc8*/ 	.word	0x000001a0
        /*0dcc*/ 	.short	0x010a
        /*0dce*/ 	.byte	0xff
	.zero		1


	//----- nvinfo : EIATTR_NUM_MBARRIERS
	.align		4
.L_47:
        /*0dd0*/ 	.byte	0x03, 0x38
        /*0dd2*/ 	.short	0x004c


	//----- nvinfo : EIATTR_EXIT_INSTR_OFFSETS
	.align		4
        /*0dd4*/ 	.byte	0x04, 0x1c
        /*0dd6*/ 	.short	(.L_49 - .L_48)


	//   ....[0]....
.L_48:
        /*0dd8*/ 	.word	0x00003410


	//   ....[1]....
        /*0ddc*/ 	.word	0x00003900


	//   ....[2]....
        /*0de0*/ 	.word	0x00003960


	//   ....[3]....
        /*0de4*/ 	.word	0x000047e0


	//   ....[4]....
        /*0de8*/ 	.word	0x000056a0


	//   ....[5]....
        /*0dec*/ 	.word	0x000056e0


	//   ....[6]....
        /*0df0*/ 	.word	0x00007aa0


	//   ....[7]....
        /*0df4*/ 	.word	0x00007b20


	//   ....[8]....
        /*0df8*/ 	.word	0x00007b50


	//   ....[9]....
        /*0dfc*/ 	.word	0x00007bc0


	//----- nvinfo : EIATTR_MAX_THREADS
	.align		4
.L_49:
        /*0e00*/ 	.byte	0x04, 0x05
        /*0e02*/ 	.short	(.L_51 - .L_50)
.L_50:
        /*0e04*/ 	.word	0x00000100
        /*0e08*/ 	.word	0x00000001
        /*0e0c*/ 	.word	0x00000001


	//----- nvinfo : EIATTR_CRS_STACK_SIZE
	.align		4
.L_51:
        /*0e10*/ 	.byte	0x04, 0x1e
        /*0e12*/ 	.short	(.L_53 - .L_52)
.L_52:
        /*0e14*/ 	.word	0x00000000


	//----- nvinfo : EIATTR_CBANK_PARAM_SIZE
	.align		4
.L_53:
        /*0e18*/ 	.byte	0x03, 0x19
        /*0e1a*/ 	.short	0x0800


	//----- nvinfo : EIATTR_PARAM_CBANK
	.align		4
        /*0e1c*/ 	.byte	0x04, 0x0a
        /*0e1e*/ 	.short	(.L_55 - .L_54)
	.align		4
.L_54:
        /*0e20*/ 	.word	index@(.nv.constant0._ZN7cutlass13device_kernelINS_4gemm6kernel13GemmUniversalIN4cute5tupleIJiiiiEEENS1_10collective13CollectiveMmaINS1_35MainloopSm100TmaUmmaWarpSpecializedILi26ELi2ELi4ENS5_IJNS4_1CILi1EEESB_SB_EEEEENS5_IJNSA_ILi64EEESE_NSA_ILi32EEEEEENS_10bfloat16_tENS5_IJlSB_lEEESH_SI_NS4_8TiledMMAINS4_8MMA_AtomIJNS4_20SM100_MMA_F16BF16_SSISH_SH_fLi64ELi64ELNS4_4UMMA5MajorE0ELSN_0ELNSM_7ScaleInE0ELSO_0EEEEEENS4_6LayoutISC_NS5_IJNSA_ILi0EEESS_SS_EEEEENS5_IJNS4_10UnderscoreESV_SV_EEEEENS4_13SM90_TMA_LOADENS4_14ComposedLayoutINS4_7SwizzleILi2ELi4ELi3EEENS4_18smem_ptr_flag_bitsILi16EEENSR_INS5_IJNSA_ILi8EEESF_EEENS5_IJSF_SB_EEEEEEEvNS4_8identityESY_S18_vS19_EENS_8epilogue10collective18CollectiveEpilogueINS1B_23Sm100TmaWarpSpecializedILi3ELi2ELi16ELb1ELb0EEEJSG_NS5_IJNSR_ISE_SB_EENSR_ISF_SB_EEEEESH_SI_SH_SI_NS1B_6fusion15FusionCallbacksIS1F_NS1J_17LinearCombinationISH_fSH_fLNS_15FloatRoundStyleE2EEESG_S1I_JEEENS4_5SM1004TMEM4LOAD26SM100_TMEM_LOAD_16dp256b4xESY_S18_NS4_17SM75_U32x4_LDSM_NENS4_14SM90_TMA_STOREES18_NS4_17SM90_U32x4_STSM_NENS4_39AutoVectorizingCopyWithAssumedAlignmentILi128EEEEEEvvEEEEvNT_6ParamsE)
        /*0e24*/ 	.short	0x0380
        /*0e26*/ 	.short	0x0800


	//----- nvinfo : EIATTR_SW_WAR
	.align		4
.L_55:
        /*0e28*/ 	.byte	0x04, 0x36
        /*0e2a*/ 	.short	(.L_57 - .L_56)
.L_56:
        /*0e2c*/ 	.word	0x00000008
.L_57:


//--------------------- .nv.callgraph             --------------------------
	.section	.nv.callgraph,"",@"SHT_CUDA_CALLGRAPH"
	.align	4
	.sectionentsize	8
	.align		4
        /*0000*/ 	.word	0x00000000
	.align		4
        /*0004*/ 	.word	0xffffffff
	.align		4
        /*0008*/ 	.word	index@(_ZN7cutlass13device_kernelINS_4gemm6kernel13GemmUniversalIN4cute5tupleIJiiiiEEENS1_10collective13CollectiveMmaINS1_35MainloopSm100TmaUmmaWarpSpecializedILi26ELi2ELi4ENS5_IJNS4_1CILi1EEESB_SB_EEEEENS5_IJNSA_ILi64EEESE_NSA_ILi32EEEEEENS_10bfloat16_tENS5_IJlSB_lEEESH_SI_NS4_8TiledMMAINS4_8MMA_AtomIJNS4_20SM100_MMA_F16BF16_SSISH_SH_fLi64ELi64ELNS4_4UMMA5MajorE0ELSN_0ELNSM_7ScaleInE0ELSO_0EEEEEENS4_6LayoutISC_NS5_IJNSA_ILi0EEESS_SS_EEEEENS5_IJNS4_10UnderscoreESV_SV_EEEEENS4_13SM90_TMA_LOADENS4_14ComposedLayoutINS4_7SwizzleILi2ELi4ELi3EEENS4_18smem_ptr_flag_bitsILi16EEENSR_INS5_IJNSA_ILi8EEESF_EEENS5_IJSF_SB_EEEEEEEvNS4_8identityESY_S18_vS19_EENS_8epilogue10collective18CollectiveEpilogueINS1B_23Sm100TmaWarpSpecializedILi3ELi2ELi16ELb1ELb0EEEJSG_NS5_IJNSR_ISE_SB_EENSR_ISF_SB_EEEEESH_SI_SH_SI_NS1B_6fusion15FusionCallbacksIS1F_NS1J_17LinearCombinationISH_fSH_fLNS_15FloatRoundStyleE2EEESG_S1I_JEEENS4_5SM1004TMEM4LOAD26SM100_TMEM_LOAD_16dp256b4xESY_S18_NS4_17SM75_U32x4_LDSM_NENS4_14SM90_TMA_STOREES18_NS4_17SM90_U32x4_STSM_NENS4_39AutoVectorizingCopyWithAssumedAlignmentILi128EEEEEEvvEEEEvNT_6ParamsE)
	.align		4
        /*000c*/ 	.word	index@(__assertfail)
	.align		4
        /*0010*/ 	.word	0x00000000
	.align		4
        /*0014*/ 	.word	0xfffffffe
	.align		4
        /*0018*/ 	.word	0x00000000
	.align		4
        /*001c*/ 	.word	0xfffffffd
	.align		4
        /*0020*/ 	.word	0x00000000
	.align		4
        /*0024*/ 	.word	0xfffffffc


//--------------------- .nv.constant4             --------------------------
	.section	.nv.constant4,"a",@progbits
	.align	8
	.align		8
.nv.constant4:
        /*0000*/ 	.dword	__assertfail
	.align		8
        /*0008*/ 	.dword	__unnamed_1
	.align		8
        /*0010*/ 	.dword	__unnamed_2
	.align		8
        /*0018*/ 	.dword	_ZN40_INTERNAL_c60c6bad_4_k_cu_aa804b16_208594cuda3std3__45__cpo5beginE
	.align		8
        /*0020*/ 	.dword	_ZN40_INTERNAL_c60c6bad_4_k_cu_aa804b16_208594cuda3std3__45__cpo3endE
	.align		8
        /*0028*/ 	.dword	_ZN40_INTERNAL_c60c6bad_4_k_cu_aa804b16_208594cuda3std3__45__cpo6cbeginE
	.align		8
        /*0030*/ 	.dword	_ZN40_INTERNAL_c60c6bad_4_k_cu_aa804b16_208594cuda3std3__45__cpo4cendE
	.align		8
        /*0038*/ 	.dword	_ZN40_INTERNAL_c60c6bad_4_k_cu_aa804b16_208594cuda3std3__442_GLOBAL__N__c60c6bad_4_k_cu_aa804b16_208596ignoreE
	.align		8
        /*0040*/ 	.dword	_ZN40_INTERNAL_c60c6bad_4_k_cu_aa804b16_208594cuda3std3__419piecewise_constructE
	.align		8
        /*0048*/ 	.dword	_ZN40_INTERNAL_c60c6bad_4_k_cu_aa804b16_208594cuda3std3__48in_placeE
	.align		8
        /*0050*/ 	.dword	_ZN40_INTERNAL_c60c6bad_4_k_cu_aa804b16_208594cuda3std6ranges3__45__cpo4swapE
	.align		8
        /*0058*/ 	.dword	_ZN40_INTERNAL_c60c6bad_4_k_cu_aa804b16_208594cuda3std6ranges3__45__cpo9iter_moveE
	.align		8
        /*0060*/ 	.dword	_ZN40_INTERNAL_c60c6bad_4_k_cu_aa804b16_208594cute7productE
	.align		8
        /*0068*/ 	.dword	_ZN40_INTERNAL_c60c6bad_4_k_cu_aa804b16_208594cute1_E
	.align		8
        /*0070*/ 	.dword	$str$25
	.align		8
        /*0078*/ 	.dword	$str$26
	.align		8
        /*0080*/ 	.dword	$str$27
	.align		8
        /*0088*/ 	.dword	$str$28


//--------------------- .text._ZN7cutlass13device_kernelINS_4gemm6kernel13GemmUniversalIN4cute5tupleIJiiiiEEENS1_10collective13CollectiveMmaINS1_35MainloopSm100TmaUmmaWarpSpecializedILi26ELi2ELi4ENS5_IJNS4_1CILi1EEESB_SB_EEEEENS5_IJNSA_ILi64EEESE_NSA_ILi32EEEEEENS_10bfloat16_tENS5_IJlSB_lEEESH_SI_NS4_8TiledMMAINS4_8MMA_AtomIJNS4_20SM100_MMA_F16BF16_SSISH_SH_fLi64ELi64ELNS4_4UMMA5MajorE0ELSN_0ELNSM_7ScaleInE0ELSO_0EEEEEENS4_6LayoutISC_NS5_IJNSA_ILi0EEESS_SS_EEEEENS5_IJNS4_10UnderscoreESV_SV_EEEEENS4_13SM90_TMA_LOADENS4_14ComposedLayoutINS4_7SwizzleILi2ELi4ELi3EEENS4_18smem_ptr_flag_bitsILi16EEENSR_INS5_IJNSA_ILi8EEESF_EEENS5_IJSF_SB_EEEEEEEvNS4_8identityESY_S18_vS19_EENS_8epilogue10collective18CollectiveEpilogueINS1B_23Sm100TmaWarpSpecializedILi3ELi2ELi16ELb1ELb0EEEJSG_NS5_IJNSR_ISE_SB_EENSR_ISF_SB_EEEEESH_SI_SH_SI_NS1B_6fusion15FusionCallbacksIS1F_NS1J_17LinearCombinationISH_fSH_fLNS_15FloatRoundStyleE2EEESG_S1I_JEEENS4_5SM1004TMEM4LOAD26SM100_TMEM_LOAD_16dp256b4xESY_S18_NS4_17SM75_U32x4_LDSM_NENS4_14SM90_TMA_STOREES18_NS4_17SM90_U32x4_STSM_NENS4_39AutoVectorizingCopyWithAssumedAlignmentILi128EEEEEEvvEEEEvNT_6ParamsE --------------------------
	.section	.text._ZN7cutlass13device_kernelINS_4gemm6kernel13GemmUniversalIN4cute5tupleIJiiiiEEENS1_10collective13CollectiveMmaINS1_35MainloopSm100TmaUmmaWarpSpecializedILi26ELi2ELi4ENS5_IJNS4_1CILi1EEESB_SB_EEEEENS5_IJNSA_ILi64EEESE_NSA_ILi32EEEEEENS_10bfloat16_tENS5_IJlSB_lEEESH_SI_NS4_8TiledMMAINS4_8MMA_AtomIJNS4_20SM100_MMA_F16BF16_SSISH_SH_fLi64ELi64ELNS4_4UMMA5MajorE0ELSN_0ELNSM_7ScaleInE0ELSO_0EEEEEENS4_6LayoutISC_NS5_IJNSA_ILi0EEESS_SS_EEEEENS5_IJNS4_10UnderscoreESV_SV_EEEEENS4_13SM90_TMA_LOADENS4_14ComposedLayoutINS4_7SwizzleILi2ELi4ELi3EEENS4_18smem_ptr_flag_bitsILi16EEENSR_INS5_IJNSA_ILi8EEESF_EEENS5_IJSF_SB_EEEEEEEvNS4_8identityESY_S18_vS19_EENS_8epilogue10collective18CollectiveEpilogueINS1B_23Sm100TmaWarpSpecializedILi3ELi2ELi16ELb1ELb0EEEJSG_NS5_IJNSR_ISE_SB_EENSR_ISF_SB_EEEEESH_SI_SH_SI_NS1B_6fusion15FusionCallbacksIS1F_NS1J_17LinearCombinationISH_fSH_fLNS_15FloatRoundStyleE2EEESG_S1I_JEEENS4_5SM1004TMEM4LOAD26SM100_TMEM_LOAD_16dp256b4xESY_S18_NS4_17SM75_U32x4_LDSM_NENS4_14SM90_TMA_STOREES18_NS4_17SM90_U32x4_STSM_NENS4_39AutoVectorizingCopyWithAssumedAlignmentILi128EEEEEEvvEEEEvNT_6ParamsE,"ax",@progbits
	.align	128
.text._ZN7cutlass13device_kernelINS_4gemm6kernel13GemmUniversalIN4cute5tupleIJiiiiEEENS1_10collective13CollectiveMmaINS1_35MainloopSm100TmaUmmaWarpSpecializedILi26ELi2ELi4ENS5_IJNS4_1CILi1EEESB_SB_EEEEENS5_IJNSA_ILi64EEESE_NSA_ILi32EEEEEENS_10bfloat16_tENS5_IJlSB_lEEESH_SI_NS4_8TiledMMAINS4_8MMA_AtomIJNS4_20SM100_MMA_F16BF16_SSISH_SH_fLi64ELi64ELNS4_4UMMA5MajorE0ELSN_0ELNSM_7ScaleInE0ELSO_0EEEEEENS4_6LayoutISC_NS5_IJNSA_ILi0EEESS_SS_EEEEENS5_IJNS4_10UnderscoreESV_SV_EEEEENS4_13SM90_TMA_LOADENS4_14ComposedLayoutINS4_7SwizzleILi2ELi4ELi3EEENS4_18smem_ptr_flag_bitsILi16EEENSR_INS5_IJNSA_ILi8EEESF_EEENS5_IJSF_SB_EEEEEEEvNS4_8identityESY_S18_vS19_EENS_8epilogue10collective18CollectiveEpilogueINS1B_23Sm100TmaWarpSpecializedILi3ELi2ELi16ELb1ELb0EEEJSG_NS5_IJNSR_ISE_SB_EENSR_ISF_SB_EEEEESH_SI_SH_SI_NS1B_6fusion15FusionCallbacksIS1F_NS1J_17LinearCombinationISH_fSH_fLNS_15FloatRoundStyleE2EEESG_S1I_JEEENS4_5SM1004TMEM4LOAD26SM100_TMEM_LOAD_16dp256b4xESY_S18_NS4_17SM75_U32x4_LDSM_NENS4_14SM90_TMA_STOREES18_NS4_17SM90_U32x4_STSM_NENS4_39AutoVectorizingCopyWithAssumedAlignmentILi128EEEEEEvvEEEEvNT_6ParamsE:
        .type           _ZN7cutlass13device_kernelINS_4gemm6kernel13GemmUniversalIN4cute5tupleIJiiiiEEENS1_10collective13CollectiveMmaINS1_35MainloopSm100TmaUmmaWarpSpecializedILi26ELi2ELi4ENS5_IJNS4_1CILi1EEESB_SB_EEEEENS5_IJNSA_ILi64EEESE_NSA_ILi32EEEEEENS_10bfloat16_tENS5_IJlSB_lEEESH_SI_NS4_8TiledMMAINS4_8MMA_AtomIJNS4_20SM100_MMA_F16BF16_SSISH_SH_fLi64ELi64ELNS4_4UMMA5MajorE0ELSN_0ELNSM_7ScaleInE0ELSO_0EEEEEENS4_6LayoutISC_NS5_IJNSA_ILi0EEESS_SS_EEEEENS5_IJNS4_10UnderscoreESV_SV_EEEEENS4_13SM90_TMA_LOADENS4_14ComposedLayoutINS4_7SwizzleILi2ELi4ELi3EEENS4_18smem_ptr_flag_bitsILi16EEENSR_INS5_IJNSA_ILi8EEESF_EEENS5_IJSF_SB_EEEEEEEvNS4_8identityESY_S18_vS19_EENS_8epilogue10collective18CollectiveEpilogueINS1B_23Sm100TmaWarpSpecializedILi3ELi2ELi16ELb1ELb0EEEJSG_NS5_IJNSR_ISE_SB_EENSR_ISF_SB_EEEEESH_SI_SH_SI_NS1B_6fusion15FusionCallbacksIS1F_NS1J_17LinearCombinationISH_fSH_fLNS_15FloatRoundStyleE2EEESG_S1I_JEEENS4_5SM1004TMEM4LOAD26SM100_TMEM_LOAD_16dp256b4xESY_S18_NS4_17SM75_U32x4_LDSM_NENS4_14SM90_TMA_STOREES18_NS4_17SM90_U32x4_STSM_NENS4_39AutoVectorizingCopyWithAssumedAlignmentILi128EEEEEEvvEEEEvNT_6ParamsE,@function
        .size           _ZN7cutlass13device_kernelINS_4gemm6kernel13GemmUniversalIN4cute5tupleIJiiiiEEENS1_10collective13CollectiveMmaINS1_35MainloopSm100TmaUmmaWarpSpecializedILi26ELi2ELi4ENS5_IJNS4_1CILi1EEESB_SB_EEEEENS5_IJNSA_ILi64EEESE_NSA_ILi32EEEEEENS_10bfloat16_tENS5_IJlSB_lEEESH_SI_NS4_8TiledMMAINS4_8MMA_AtomIJNS4_20SM100_MMA_F16BF16_SSISH_SH_fLi64ELi64ELNS4_4UMMA5MajorE0ELSN_0ELNSM_7ScaleInE0ELSO_0EEEEEENS4_6LayoutISC_NS5_IJNSA_ILi0EEESS_SS_EEEEENS5_IJNS4_10UnderscoreESV_SV_EEEEENS4_13SM90_TMA_LOADENS4_14ComposedLayoutINS4_7SwizzleILi2ELi4ELi3EEENS4_18smem_ptr_flag_bitsILi16EEENSR_INS5_IJNSA_ILi8EEESF_EEENS5_IJSF_SB_EEEEEEEvNS4_8identityESY_S18_vS19_EENS_8epilogue10collective18CollectiveEpilogueINS1B_23Sm100TmaWarpSpecializedILi3ELi2ELi16ELb1ELb0EEEJSG_NS5_IJNSR_ISE_SB_EENSR_ISF_SB_EEEEESH_SI_SH_SI_NS1B_6fusion15FusionCallbacksIS1F_NS1J_17LinearCombinationISH_fSH_fLNS_15FloatRoundStyleE2EEESG_S1I_JEEENS4_5SM1004TMEM4LOAD26SM100_TMEM_LOAD_16dp256b4xESY_S18_NS4_17SM75_U32x4_LDSM_NENS4_14SM90_TMA_STOREES18_NS4_17SM90_U32x4_STSM_NENS4_39AutoVectorizingCopyWithAssumedAlignmentILi128EEEEEEvvEEEEvNT_6ParamsE,(.L_x_221 - _ZN7cutlass13device_kernelINS_4gemm6kernel13GemmUniversalIN4cute5tupleIJiiiiEEENS1_10collective13CollectiveMmaINS1_35MainloopSm100TmaUmmaWarpSpecializedILi26ELi2ELi4ENS5_IJNS4_1CILi1EEESB_SB_EEEEENS5_IJNSA_ILi64EEESE_NSA_ILi32EEEEEENS_10bfloat16_tENS5_IJlSB_lEEESH_SI_NS4_8TiledMMAINS4_8MMA_AtomIJNS4_20SM100_MMA_F16BF16_SSISH_SH_fLi64ELi64ELNS4_4UMMA5MajorE0ELSN_0ELNSM_7ScaleInE0ELSO_0EEEEEENS4_6LayoutISC_NS5_IJNSA_ILi0EEESS_SS_EEEEENS5_IJNS4_10UnderscoreESV_SV_EEEEENS4_13SM90_TMA_LOADENS4_14ComposedLayoutINS4_7SwizzleILi2ELi4ELi3EEENS4_18smem_ptr_flag_bitsILi16EEENSR_INS5_IJNSA_ILi8EEESF_EEENS5_IJSF_SB_EEEEEEEvNS4_8identityESY_S18_vS19_EENS_8epilogue10collective18CollectiveEpilogueINS1B_23Sm100TmaWarpSpecializedILi3ELi2ELi16ELb1ELb0EEEJSG_NS5_IJNSR_ISE_SB_EENSR_ISF_SB_EEEEESH_SI_SH_SI_NS1B_6fusion15FusionCallbacksIS1F_NS1J_17LinearCombinationISH_fSH_fLNS_15FloatRoundStyleE2EEESG_S1I_JEEENS4_5SM1004TMEM4LOAD26SM100_TMEM_LOAD_16dp256b4xESY_S18_NS4_17SM75_U32x4_LDSM_NENS4_14SM90_TMA_STOREES18_NS4_17SM90_U32x4_STSM_NENS4_39AutoVectorizingCopyWithAssumedAlignmentILi128EEEEEEvvEEEEvNT_6ParamsE)
        .other          _ZN7cutlass13device_kernelINS_4gemm6kernel13GemmUniversalIN4cute5tupleIJiiiiEEENS1_10collective13CollectiveMmaINS1_35MainloopSm100TmaUmmaWarpSpecializedILi26ELi2ELi4ENS5_IJNS4_1CILi1EEESB_SB_EEEEENS5_IJNSA_ILi64EEESE_NSA_ILi32EEEEEENS_10bfloat16_tENS5_IJlSB_lEEESH_SI_NS4_8TiledMMAINS4_8MMA_AtomIJNS4_20SM100_MMA_F16BF16_SSISH_SH_fLi64ELi64ELNS4_4UMMA5MajorE0ELSN_0ELNSM_7ScaleInE0ELSO_0EEEEEENS4_6LayoutISC_NS5_IJNSA_ILi0EEESS_SS_EEEEENS5_IJNS4_10UnderscoreESV_SV_EEEEENS4_13SM90_TMA_LOADENS4_14ComposedLayoutINS4_7SwizzleILi2ELi4ELi3EEENS4_18smem_ptr_flag_bitsILi16EEENSR_INS5_IJNSA_ILi8EEESF_EEENS5_IJSF_SB_EEEEEEEvNS4_8identityESY_S18_vS19_EENS_8epilogue10collective18CollectiveEpilogueINS1B_23Sm100TmaWarpSpecializedILi3ELi2ELi16ELb1ELb0EEEJSG_NS5_IJNSR_ISE_SB_EENSR_ISF_SB_EEEEESH_SI_SH_SI_NS1B_6fusion15FusionCallbacksIS1F_NS1J_17LinearCombinationISH_fSH_fLNS_15FloatRoundStyleE2EEESG_S1I_JEEENS4_5SM1004TMEM4LOAD26SM100_TMEM_LOAD_16dp256b4xESY_S18_NS4_17SM75_U32x4_LDSM_NENS4_14SM90_TMA_STOREES18_NS4_17SM90_U32x4_STSM_NENS4_39AutoVectorizingCopyWithAssumedAlignmentILi128EEEEEEvvEEEEvNT_6ParamsE,@"STO_CUDA_ENTRY STV_DEFAULT"
_ZN7cutlass13device_kernelINS_4gemm6kernel13GemmUniversalIN4cute5tupleIJiiiiEEENS1_10collective13CollectiveMmaINS1_35MainloopSm100TmaUmmaWarpSpecializedILi26ELi2ELi4ENS5_IJNS4_1CILi1EEESB_SB_EEEEENS5_IJNSA_ILi64EEESE_NSA_ILi32EEEEEENS_10bfloat16_tENS5_IJlSB_lEEESH_SI_NS4_8TiledMMAINS4_8MMA_AtomIJNS4_20SM100_MMA_F16BF16_SSISH_SH_fLi64ELi64ELNS4_4UMMA5MajorE0ELSN_0ELNSM_7ScaleInE0ELSO_0EEEEEENS4_6LayoutISC_NS5_IJNSA_ILi0EEESS_SS_EEEEENS5_IJNS4_10UnderscoreESV_SV_EEEEENS4_13SM90_TMA_LOADENS4_14ComposedLayoutINS4_7SwizzleILi2ELi4ELi3EEENS4_18smem_ptr_flag_bitsILi16EEENSR_INS5_IJNSA_ILi8EEESF_EEENS5_IJSF_SB_EEEEEEEvNS4_8identityESY_S18_vS19_EENS_8epilogue10collective18CollectiveEpilogueINS1B_23Sm100TmaWarpSpecializedILi3ELi2ELi16ELb1ELb0EEEJSG_NS5_IJNSR_ISE_SB_EENSR_ISF_SB_EEEEESH_SI_SH_SI_NS1B_6fusion15FusionCallbacksIS1F_NS1J_17LinearCombinationISH_fSH_fLNS_15FloatRoundStyleE2EEESG_S1I_JEEENS4_5SM1004TMEM4LOAD26SM100_TMEM_LOAD_16dp256b4xESY_S18_NS4_17SM75_U32x4_LDSM_NENS4_14SM90_TMA_STOREES18_NS4_17SM90_U32x4_STSM_NENS4_39AutoVectorizingCopyWithAssumedAlignmentILi128EEEEEEvvEEEEvNT_6ParamsE:
[----:B------:R-:W1:Y:S01]  /*0000*/  LDC R1, c[0x0][0x37c] ;  /* 0x0000df00ff017b82 */ /* 0x000e620000000800 */
[----:B------:R-:W2:Y:S01]  /*0010*/  S2R R70, SR_TID.X ;  /* 0x0000000000467919 */ /* 0x000ea20000002100 */
[----:B------:R-:W3:Y:S01]  /*0020*/  LDCU.64 UR4, c[0x0][0x890] ;  /* 0x00011200ff0477ac */ /* 0x000ee20008000a00 */
[----:B------:R-:W-:Y:S02]  /*0030*/  PRMT R60, RZ, 0x7610, R60 ;  /* 0x00007610ff3c7816 */ /* 0x000fe4000000003c */
[----:B------:R-:W-:Y:S01]  /*0040*/  ELECT P5, URZ, PT ;  /* 0x0000000000ff782f */ /* 0x000fe200038a0000 */
[----:B------:R-:W4:Y:S01]  /*0050*/  LDCU.64 UR46, c[0x0][0x358] ;  /* 0x00006b00ff2e77ac */ /* 0x000f220008000a00 */
[----:B---3--:R-:W-:-:S04]  /*0060*/  UISETP.NE.U32.AND UP0, UPT, UR4, URZ, UPT ;  /* 0x000000ff0400728c */ /* 0x008fc8000bf05070 */
[----:B------:R-:W-:Y:S01]  /*0070*/  UISETP.NE.AND.EX UP0, UPT, UR5, URZ, UPT, UP0 ;  /* 0x000000ff0500728c */ /* 0x000fe2000bf05300 */
[----:B--2---:R-:W-:-:S05]  /*0080*/  SHF.R.U32.HI R65, RZ, 0x5, R70 ;  /* 0x00000005ff417819 */ /* 0x004fca0000011646 */
[----:B------:R-:W2:Y:S02]  /*0090*/  SHFL.IDX PT, R0, R65, RZ, 0x1f ;  /* 0x00001fff41007589 */ /* 0x000ea400000e0000 */
[----:B--2---:R-:W-:Y:S01]  /*00a0*/  R2UR UR8, R0 ;  /* 0x00000000000872ca */ /* 0x004fe200000e0000 */
[----:B-1--4-:R-:W-:-:S14]  /*00b0*/  BRA.U UP0, `(.L_x_0) ;  /* 0x00000001002c7547 */ /* 0x012fdc000b800000 */
[----:B------:R-:W1:Y:S02]  /*00c0*/  LDCU.64 UR6, c[0x0][0x888] ;  /* 0x00011100ff0677ac */ /* 0x000e640008000a00 */
[----:B-1----:R-:W-:-:S04]  /*00d0*/  UISETP.NE.U32.AND UP0, UPT, UR6, URZ, UPT ;  /* 0x000000ff0600728c */ /* 0x002fc8000bf05070 */
[----:B------:R-:W-:-:S09]  /*00e0*/  UISETP.NE.AND.EX UP0, UPT, UR7, URZ, UPT, UP0 ;  /* 0x000000ff0700728c */ /* 0x000fd2000bf05300 */
[----:B------:R-:W-:Y:S05]  /*00f0*/  BRA.U !UP0, `(.L_x_1) ;  /* 0x0000000108107547 */ /* 0x000fea000b800000 */
[----:B------:R-:W1:Y:S02]  /*0100*/  LDC.64 R2, c[0x0][0x888] ;  /* 0x00022200ff027b82 */ /* 0x000e640000000a00 */
[----:B-1----:R1:W5:Y:S01]  /*0110*/  LDG.E R35, desc[UR46][R2.64] ;  /* 0x0000002e02237981 */ /* 0x002362000c1e1900 */
[----:B------:R-:W-:Y:S01]  /*0120*/  HFMA2 R60, -RZ, RZ, 0, 5.9604644775390625e-08 ;  /* 0x00000001ff3c7431 */ /* 0x000fe200000001ff */
[----:B------:R-:W-:Y:S05]  /*0130*/  BRA `(.L_x_0) ;  /* 0x00000000000c7947 */ /* 0x000fea0003800000 */
.L_x_1:
[----:B------:R-:W1:Y:S01]  /*0140*/  LDCU UR6, c[0x0][0x880] ;  /* 0x00011000ff0677ac */ /* 0x000e620008000800 */
[----:B------:R-:W-:Y:S01]  /*0150*/  HFMA2 R60, -RZ, RZ, 0, 5.9604644775390625e-08 ;  /* 0x00000001ff3c7431 */ /* 0x000fe200000001ff */
[----:B-1----:R-:W-:-:S07]  /*0160*/  MOV R35, UR6 ;  /* 0x0000000600237c02 */ /* 0x002fce0008000f00 */
.L_x_0:
[----:B------:R-:W2:Y:S02]  /*0170*/  LDCU.64 UR6, c[0x0][0x8b0] ;  /* 0x00011600ff0677ac */ /* 0x000ea40008000a00 */
[----:B--2---:R-:W-:-:S04]  /*0180*/  UISETP.NE.U32.AND UP0, UPT, UR6, URZ, UPT ;  /* 0x000000ff0600728c */ /* 0x004fc8000bf05070 */
[----:B------:R-:W-:-:S09]  /*0190*/  UISETP.NE.AND.EX UP0, UPT, UR7, URZ, UPT, UP0 ;  /* 0x000000ff0700728c */ /* 0x000fd2000bf05300 */
[----:B------:R-:W-:Y:S05]  /*01a0*/  BRA.U UP0, `(.L_x_2) ;  /* 0x0000000100247547 */ /* 0x000fea000b800000 */
[----:B------:R-:W2:Y:S02]  /*01b0*/  LDCU.64 UR6, c[0x0][0x8a8] ;  /* 0x00011500ff0677ac */ /* 0x000ea40008000a00 */
[----:B--2---:R-:W-:-:S04]  /*01c0*/  UISETP.NE.U32.AND UP0, UPT, UR6, URZ, UPT ;  /* 0x000000ff0600728c */ /* 0x004fc8000bf05070 */
[----:B------:R-:W-:-:S09]  /*01d0*/  UISETP.NE.AND.EX UP0, UPT, UR7, URZ, UPT, UP0 ;  /* 0x000000ff0700728c */ /* 0x000fd2000bf05300 */
[----:B------:R-:W-:Y:S05]  /*01e0*/  BRA.U !UP0, `(.L_x_3) ;  /* 0x00000001080c7547 */ /* 0x000fea000b800000 */
[----:B-1----:R-:W1:Y:S02]  /*01f0*/  LDC.64 R2, c[0x0][0x8a8] ;  /* 0x00022a00ff027b82 */ /* 0x002e640000000a00 */
[----:B-1----:R2:W5:Y:S01]  /*0200*/  LDG.E R33, desc[UR46][R2.64] ;  /* 0x0000002e02217981 */ /* 0x002562000c1e1900 */
[----:B------:R-:W-:Y:S05]  /*0210*/  BRA `(.L_x_2) ;  /* 0x0000000000087947 */ /* 0x000fea0003800000 */
.L_x_3:
[----:B------:R-:W2:Y:S02]  /*0220*/  LDCU UR6, c[0x0][0x8a0] ;  /* 0x00011400ff0677ac */ /* 0x000ea40008000800 */
[----:B--2---:R-:W-:Y:S02]  /*0230*/  MOV R33, UR6 ;  /* 0x0000000600217c02 */ /* 0x004fe40008000f00 */
.L_x_2:
[----:B------:R-:W-:Y:S01]  /*0240*/  IMAD.U32 R0, RZ, RZ, UR8 ;  /* 0x00000008ff007e24 */ /* 0x000fe2000f8e00ff */
[----:B------:R-:W-:Y:S04]  /*0250*/  BSSY.RECONVERGENT B0, `(.L_x_4) ;  /* 0x000000c000007945 */ /* 0x000fe80003800200 */
[C---:B------:R-:W-:Y:S02]  /*0260*/  ISETP.NE.OR P1, PT, R0.reuse, 0x1, !P5 ;  /* 0x000000010000780c */ /* 0x040fe40006f25670 */
[----:B------:R-:W-:-:S11]  /*0270*/  ISETP.NE.OR P0, PT, R0, 0x3, !P5 ;  /* 0x000000030000780c */ /* 0x000fd60006f05670 */
[----:B------:R-:W-:Y:S05]  /*0280*/  @P1 BRA `(.L_x_5) ;  /* 0x0000000000201947 */ /* 0x000fea0003800000 */
[----:B------:R-:W3:Y:S02]  /*0290*/  LDCU.64 UR6, c[0x0][0x348] ;  /* 0x00006900ff0677ac */ /* 0x000ee40008000a00 */
[----:B---3--:R-:W-:Y:S02]  /*02a0*/  UIADD3 UR10, UP1, UPT, UR6, 0x80, URZ ;  /* 0x00000080060a7890 */ /* 0x008fe4000ff3e0ff */
[----:B------:R-:W-:Y:S02]  /*02b0*/  UIADD3 UR6, UP0, UPT, UR6, 0x180, URZ ;  /* 0x0000018006067890 */ /* 0x000fe4000ff1e0ff */
[----:B------:R-:W-:Y:S02]  /*02c0*/  UIADD3.X UR11, UPT, UPT, URZ, UR7, URZ, UP1, !UPT ;  /* 0x00000007ff0b7290 */ /* 0x000fe40008ffe4ff */
[----:B------:R-:W-:-:S07]  /*02d0*/  UIADD3.X UR7, UPT, UPT, URZ, UR7, URZ, UP0, !UPT ;  /* 0x00000007ff077290 */ /* 0x000fce00087fe4ff */
[----:B------:R3:W-:Y:S02]  /*02e0*/  UTMACCTL.PF [UR10] ;  /* 0x000000000a0079b9 */ /* 0x0007e40008040000 */
[----:B------:R3:W-:Y:S02]  /*02f0*/  UTMACCTL.PF [UR6] ;  /* 0x00000000060079b9 */ /* 0x0007e40008040000 */
[----:B---3--:R-:W-:Y:S01]  /*0300*/  NOP ;  /* 0x0000000000007918 */ /* 0x008fe20000000000 */
.L_x_5:
[----:B------:R-:W-:Y:S05]  /*0310*/  BSYNC.RECONVERGENT B0 ;  /* 0x0000000000007941 */ /* 0x000fea0003800200 */
.L_x_4:
[----:B------:R-:W-:Y:S04]  /*0320*/  BSSY.RECONVERGENT B0, `(.L_x_6) ;  /* 0x000000a000007945 */ /* 0x000fe80003800200 */
        /* <DEDUP_REMOVED lines=9> */
.L_x_7:
[----:B------:R-:W-:Y:S05]  /*03c0*/  BSYNC.RECONVERGENT B0 ;  /* 0x0000000000007941 */ /* 0x000fea0003800200 */
.L_x_6:
[----:B------:R-:W3:Y:S01]  /*03d0*/  LDCU.64 UR6, c[0x0][0x888] ;  /* 0x00011100ff0677ac */ /* 0x000ee20008000a00 */
[----:B------:R-:W-:Y:S02]  /*03e0*/  UISETP.EQ.U32.AND UP1, UPT, UR4, URZ, UPT ;  /* 0x000000ff0400728c */ /* 0x000fe4000bf22070 */
[----:B------:R-:W-:Y:S02]  /*03f0*/  UPLOP3.LUT UP2, UPT, UPT, UPT, UPT, 0x80, 0x8 ;  /* 0x000000000008789c */ /* 0x000fe40003f4f070 */
[----:B---3--:R-:W-:-:S04]  /*0400*/  UISETP.NE.U32.AND UP0, UPT, UR6, URZ, UPT ;  /* 0x000000ff0600728c */ /* 0x008fc8000bf05070 */
[----:B------:R-:W-:-:S04]  /*0410*/  UISETP.NE.AND.EX UP0, UPT, UR7, URZ, UPT, UP0 ;  /* 0x000000ff0700728c */ /* 0x000fc8000bf05300 */
[----:B------:R-:W-:-:S04]  /*0420*/  UISETP.EQ.OR.EX UP3, UPT, UR5, URZ, !UP0, UP1 ;  /* 0x000000ff0500728c */ /* 0x000fc8000c762710 */
[----:B------:R-:W-:-:S05]  /*0430*/  UP2UR UR53, UPR, URZ, 0x8 ;  /* 0x00000008ff357883 */ /* 0x000fca0008000000 */
[----:B------:R-:W-:Y:S07]  /*0440*/  BRA.U !UP3, `(.L_x_8) ;  /* 0x000000010b207547 */ /* 0x000fee000b800000 */
[----:B------:R-:W-:Y:S01]  /*0450*/  UISETP.NE.U32.AND UP2, UPT, UR4, URZ, UPT ;  /* 0x000000ff0400728c */ /* 0x000fe2000bf45070 */
[----:B-----5:R-:W-:Y:S01]  /*0460*/  FSETP.NEU.AND P0, PT, R35, RZ, PT ;  /* 0x000000ff2300720b */ /* 0x020fe20003f0d000 */
[----:B------:R-:W-:Y:S02]  /*0470*/  USEL UR4, URZ, 0xffffffff, UP0 ;  /* 0xffffffffff047887 */ /* 0x000fe40008000000 */
[----:B------:R-:W-:-:S10]  /*0480*/  UISETP.NE.AND.EX UP2, UPT, UR5, URZ, UPT, UP2 ;  /* 0x000000ff0500728c */ /* 0x000fd4000bf45320 */
[----:B------:R-:W-:Y:S01]  /*0490*/  VOTEU.ANY UP1, P0 ;  /* 0x0000000000ff7886 */ /* 0x000fe20000020100 */
[----:B------:R-:W-:-:S04]  /*04a0*/  @!UP2 USEL UR4, URZ, 0xffffffff, UP1 ;  /* 0xffffffffff04a887 */ /* 0x000fc80008800000 */
[----:B------:R-:W-:-:S04]  /*04b0*/  ULOP3.LUT UR4, UR4, 0x1, URZ, 0xc0, !UPT ;  /* 0x0000000104047892 */ /* 0x000fc8000f8ec0ff */
[----:B------:R-:W-:-:S11]  /*04c0*/  UISETP.NE.U32.AND UP2, UPT, UR4, 0x1, UPT ;  /* 0x000000010400788c */ /* 0x000fd6000bf45070 */
.L_x_8:
[----:B-12---:R-:W1:Y:S01]  /*04d0*/  SHFL.IDX PT, R2, R65, RZ, 0x1f ;  /* 0x00001fff41027589 */ /* 0x006e6200000e0000 */
[----:B------:R-:W-:-:S04]  /*04e0*/  UISETP.NE.AND UP1, UPT, UR8, 0x2, UPT ;  /* 0x000000020800788c */ /* 0x000fc8000bf25270 */
[----:B------:R-:W-:Y:S01]  /*04f0*/  USEL UR6, URZ, 0x1, UP1 ;  /* 0x00000001ff067887 */ /* 0x000fe20008800000 */
[----:B-1----:R-:W-:-:S13]  /*0500*/  ISETP.NE.AND P0, PT, R2, RZ, PT ;  /* 0x000000ff0200720c */ /* 0x002fda0003f05270 */
[----:B------:R-:W-:Y:S05]  /*0510*/  @P0 BRA `(.L_x_9) ;  /* 0x0000000400040947 */ /* 0x000fea0003800000 */
[----:B------:R-:W-:Y:S01]  /*0520*/  ELECT P0, URZ, PT ;  /* 0x0000000000ff782f */ /* 0x000fe20003800000 */
[----:B------:R-:W-:-:S12]  /*0530*/  BSSY.RECONVERGENT B0, `(.L_x_9) ;  /* 0x000003f000007945 */ /* 0x000fd80003800200 */
[----:B------:R-:W-:Y:S05]  /*0540*/  @!P0 BRA `(.L_x_10) ;  /* 0x0000000000f48947 */ /* 0x000fea0003800000 */
[----:B------:R-:W1:Y:S01]  /*0550*/  S2UR UR5, SR_CgaCtaId ;  /* 0x00000000000579c3 */ /* 0x000e620000008800 */
[----:B------:R-:W-:Y:S01]  /*0560*/  UMOV UR7, 0x400 ;  /* 0x0000040000077882 */ /* 0x000fe20000000000 */
[----:B------:R-:W-:Y:S02]  /*0570*/  UMOV UR4, 0x1 ;  /* 0x0000000100047882 */ /* 0x000fe40000000000 */
[----:B------:R-:W-:-:S04]  /*0580*/  UIADD3 UR10, UPT, UPT, -UR4, 0x100000, URZ ;  /* 0x00100000040a7890 */ /* 0x000fc8000fffe1ff */
[----:B------:R-:W-:Y:S02]  /*0590*/  USHF.L.U32 UR11, UR10, 0xb, URZ ;  /* 0x0000000b0a0b7899 */ /* 0x000fe400080006ff */
[----:B------:R-:W-:Y:S02]  /*05a0*/  USHF.L.U32 UR10, UR10, 0x1, URZ ;  /* 0x000000010a0a7899 */ /* 0x000fe400080006ff */
[----:B-1----:R-:W-:Y:S01]  /*05b0*/  ULEA UR5, UR5, UR7, 0x18 ;  /* 0x0000000705057291 */ /* 0x002fe2000f8ec0ff */
[----:B------:R-:W1:Y:S11]  /*05c0*/  FENCE.VIEW.ASYNC.S ;  /* 0x00000000000073c6 */ /* 0x000e760000000000 */
[----:B-1----:R1:W2:Y:S01]  /*05d0*/  SYNCS.EXCH.64 URZ, [UR5], UR10 ;  /* 0x0000000a05ff75b2 */ /* 0x0022a20008000100 */
[----:B------:R1:W3:Y:S01]  /*05e0*/  SYNCS.EXCH.64 URZ, [UR5+0xd0], UR10 ;  /* 0x0000d00a05ff75b2 */ /* 0x0002e20008000100 */
[----:B------:R1:W4:Y:S01]  /*05f0*/  SYNCS.EXCH.64 URZ, [UR5+0x8], UR10 ;  /* 0x0000080a05ff75b2 */ /* 0x0003220008000100 */
[----:B------:R1:W1:Y:S01]  /*0600*/  SYNCS.EXCH.64 URZ, [UR5+0xd8], UR10 ;  /* 0x0000d80a05ff75b2 */ /* 0x0002620008000100 */
        /* <DEDUP_REMOVED lines=48> */
[----:B--234-:R-:W-:Y:S01]  /*0910*/  NOP ;  /* 0x0000000000007918 */ /* 0x01cfe20000000000 */
.L_x_10:
[----:B-1----:R-:W-:Y:S05]  /*0920*/  BSYNC.RECONVERGENT B0 ;  /* 0x0000000000007941 */ /* 0x002fea0003800200 */
.L_x_9:
[----:B------:R-:W1:Y:S01]  /*0930*/  SHFL.IDX PT, R2, R65, RZ, 0x1f ;  /* 0x00001fff41027589 */ /* 0x000e6200000e0000 */
[----:B------:R-:W-:Y:S01]  /*0940*/  NOP ;  /* 0x0000000000007918 */ /* 0x000fe20000000000 */
[----:B-1----:R-:W-:-:S13]  /*0950*/  ISETP.NE.AND P0, PT, R2, 0x1, PT ;  /* 0x000000010200780c */ /* 0x002fda0003f05270 */
[----:B------:R-:W-:Y:S05]  /*0960*/  @P0 BRA `(.L_x_11) ;  /* 0x0000000000500947 */ /* 0x000fea0003800000 */
[----:B------:R-:W1:Y:S01]  /*0970*/  S2UR UR7, SR_CgaCtaId ;  /* 0x00000000000779c3 */ /* 0x000e620000008800 */
[----:B------:R-:W-:Y:S01]  /*0980*/  UMOV UR9, 0x400 ;  /* 0x0000040000097882 */ /* 0x000fe20000000000 */
[----:B------:R-:W-:Y:S01]  /*0990*/  UMOV UR5, 0x20 ;  /* 0x0000002000057882 */ /* 0x000fe20000000000 */
[----:B------:R-:W-:Y:S01]  /*09a0*/  UMOV UR4, 0x80 ;  /* 0x0000008000047882 */ /* 0x000fe20000000000 */
[----:B------:R-:W-:-:S04]  /*09b0*/  UIADD3 UR10, UPT, UPT, -UR5, 0x100000, URZ ;  /* 0x00100000050a7890 */ /* 0x000fc8000fffe1ff */
[----:B------:R-:W-:Y:S02]  /*09c0*/  USHF.L.U32 UR11, UR10, 0xb, URZ ;  /* 0x0000000b0a0b7899 */ /* 0x000fe400080006ff */
[----:B------:R-:W-:Y:S02]  /*09d0*/  USHF.L.U32 UR10, UR10, 0x1, URZ ;  /* 0x000000010a0a7899 */ /* 0x000fe400080006ff */
[----:B------:R-:W-:-:S04]  /*09e0*/  UIADD3 UR4, UPT, UPT, -UR4, 0x100000, URZ ;  /* 0x0010000004047890 */ /* 0x000fc8000fffe1ff */
[----:B------:R-:W-:Y:S02]  /*09f0*/  USHF.L.U32 UR5, UR4, 0xb, URZ ;  /* 0x0000000b04057899 */ /* 0x000fe400080006ff */
[----:B------:R-:W-:Y:S01]  /*0a00*/  USHF.L.U32 UR4, UR4, 0x1, URZ ;  /* 0x0000000104047899 */ /* 0x000fe200080006ff */
[----:B------:R-:W-:Y:S01]  /*0a10*/  ELECT P0, URZ, PT ;  /* 0x0000000000ff782f */ /* 0x000fe20003800000 */
[----:B-1----:R-:W-:Y:S01]  /*0a20*/  ULEA UR7, UR7, UR9, 0x18 ;  /* 0x0000000907077291 */ /* 0x002fe2000f8ec0ff */
[----:B------:R-:W1:Y:S11]  /*0a30*/  FENCE.VIEW.ASYNC.S ;  /* 0x00000000000073c6 */ /* 0x000e760000000000 */
[----:B-1----:R1:W2:Y:S01]  /*0a40*/  SYNCS.EXCH.64 URZ, [UR7+0x1a0], UR10 ;  /* 0x0001a00a07ff75b2 */ /* 0x0022a20008000100 */
[----:B------:R1:W3:Y:S01]  /*0a50*/  SYNCS.EXCH.64 URZ, [UR7+0x1b8], UR4 ;  /* 0x0001b80407ff75b2 */ /* 0x0002e20008000100 */
[----:B------:R1:W4:Y:S01]  /*0a60*/  SYNCS.EXCH.64 URZ, [UR7+0x1a8], UR10 ;  /* 0x0001a80a07ff75b2 */ /* 0x0003220008000100 */
[----:B------:R1:W1:Y:S01]  /*0a70*/  SYNCS.EXCH.64 URZ, [UR7+0x1c0], UR4 ;  /* 0x0001c00407ff75b2 */ /* 0x0002620008000100 */
[----:B------:R1:W1:Y:S01]  /*0a80*/  SYNCS.EXCH.64 URZ, [UR7+0x1b0], UR10 ;  /* 0x0001b00a07ff75b2 */ /* 0x0002620008000100 */
[----:B------:R1:W1:Y:S01]  /*0a90*/  SYNCS.EXCH.64 URZ, [UR7+0x1c8], UR4 ;  /* 0x0001c80407ff75b2 */ /* 0x0002620008000100 */
[----:B------:R-:W-:Y:S01]  /*0aa0*/  NOP ;  /* 0x0000000000007918 */ /* 0x000fe20000000000 */
.L_x_11:
[----:B------:R-:W2:Y:S01]  /*0ab0*/  SHFL.IDX PT, R2, R65, RZ, 0x1f ;  /* 0x00001fff41027589 */ /* 0x000ea200000e0000 */
[----:B------:R-:W-:Y:S01]  /*0ac0*/  NOP ;  /* 0x0000000000007918 */ /* 0x000fe20000000000 */
[----:B--2---:R-:W-:-:S13]  /*0ad0*/  ISETP.NE.AND P0, PT, R2, 0x3, PT ;  /* 0x000000030200780c */ /* 0x004fda0003f05270 */
[----:B------:R-:W-:Y:S05]  /*0ae0*/  @P0 BRA `(.L_x_12) ;  /* 0x0000000000300947 */ /* 0x000fea0003800000 */
[----:B-1----:R-:W1:Y:S01]  /*0af0*/  S2UR UR5, SR_CgaCtaId ;  /* 0x00000000000579c3 */ /* 0x002e620000008800 */
[----:B------:R-:W-:Y:S01]  /*0b00*/  UMOV UR7, 0x400 ;  /* 0x0000040000077882 */ /* 0x000fe20000000000 */
[----:B------:R-:W-:Y:S01]  /*0b10*/  UMOV UR4, 0x20 ;  /* 0x0000002000047882 */ /* 0x000fe20000000000 */
[----:B------:R-:W-:Y:S01]  /*0b20*/  ELECT P0, URZ, PT ;  /* 0x0000000000ff782f */ /* 0x000fe20003800000 */
[----:B------:R-:W-:-:S04]  /*0b30*/  UIADD3 UR10, UPT, UPT, -UR4, 0x100000, URZ ;  /* 0x00100000040a7890 */ /* 0x000fc8000fffe1ff */
[----:B------:R-:W-:Y:S02]  /*0b40*/  USHF.L.U32 UR11, UR10, 0xb, URZ ;  /* 0x0000000b0a0b7899 */ /* 0x000fe400080006ff */
[----:B------:R-:W-:Y:S02]  /*0b50*/  USHF.L.U32 UR10, UR10, 0x1, URZ ;  /* 0x000000010a0a7899 */ /* 0x000fe400080006ff */
[----:B-1----:R-:W-:Y:S01]  /*0b60*/  ULEA UR5, UR5, UR7, 0x18 ;  /* 0x0000000705057291 */ /* 0x002fe2000f8ec0ff */
[----:B------:R-:W1:Y:S11]  /*0b70*/  FENCE.VIEW.ASYNC.S ;  /* 0x00000000000073c6 */ /* 0x000e760000000000 */
[----:B-1----:R2:W1:Y:S01]  /*0b80*/  SYNCS.EXCH.64 URZ, [UR5+0x1d0], UR10 ;  /* 0x0001d00a05ff75b2 */ /* 0x0024620008000100 */
[----:B------:R2:W1:Y:S02]  /*0b90*/  SYNCS.EXCH.64 URZ, [UR5+0x1d8], UR10 ;  /* 0x0001d80a05ff75b2 */ /* 0x0004640008000100 */
[----:B--2---:R-:W-:Y:S01]  /*0ba0*/  NOP ;  /* 0x0000000000007918 */ /* 0x004fe20000000000 */
.L_x_12:
[----:B------:R-:W2:Y:S01]  /*0bb0*/  SHFL.IDX PT, R2, R65, RZ, 0x1f ;  /* 0x00001fff41027589 */ /* 0x000ea200000e0000 */
[----:B------:R-:W-:Y:S01]  /*0bc0*/  NOP ;  /* 0x0000000000007918 */ /* 0x000fe20000000000 */
[----:B--2---:R-:W-:-:S13]  /*0bd0*/  ISETP.NE.AND P0, PT, R2, 0x4, PT ;  /* 0x000000040200780c */ /* 0x004fda0003f05270 */
[----:B------:R-:W-:Y:S05]  /*0be0*/  @P0 BRA `(.L_x_13) ;  /* 0x00000000004c0947 */ /* 0x000fea0003800000 */
[----:B-1----:R-:W1:Y:S01]  /*0bf0*/  S2UR UR5, SR_CgaCtaId ;  /* 0x00000000000579c3 */ /* 0x002e620000008800 */
[----:B------:R-:W-:Y:S01]  /*0c00*/  UMOV UR9, 0x100 ;  /* 0x0000010000097882 */ /* 0x000fe20000000000 */
[----:B------:R-:W-:Y:S01]  /*0c10*/  UMOV UR7, 0x400 ;  /* 0x0000040000077882 */ /* 0x000fe20000000000 */
[----:B------:R-:W-:Y:S01]  /*0c20*/  USEL UR9, UR9, 0xe0, UP2 ;  /* 0x000000e009097887 */ /* 0x000fe20009000000 */
[----:B------:R-:W-:Y:S01]  /*0c30*/  UMOV UR4, 0x1 ;  /* 0x0000000100047882 */ /* 0x000fe20000000000 */
[----:B------:R-:W-:Y:S01]  /*0c40*/  ELECT P0, URZ, PT ;  /* 0x0000000000ff782f */ /* 0x000fe20003800000 */
[----:B------:R-:W-:-:S04]  /*0c50*/  UIADD3 UR10, UPT, UPT, -UR4, 0x100000, URZ ;  /* 0x00100000040a7890 */ /* 0x000fc8000fffe1ff */
[----:B------:R-:W-:Y:S02]  /*0c60*/  USHF.L.U32 UR11, UR10, 0xb, URZ ;  /* 0x0000000b0a0b7899 */ /* 0x000fe400080006ff */
[----:B------:R-:W-:Y:S02]  /*0c70*/  USHF.L.U32 UR10, UR10, 0x1, URZ ;  /* 0x000000010a0a7899 */ /* 0x000fe400080006ff */
[----:B------:R-:W-:-:S04]  /*0c80*/  UIADD3 UR12, UPT, UPT, -UR9, 0x100000, URZ ;  /* 0x00100000090c7890 */ /* 0x000fc8000fffe1ff */
[----:B------:R-:W-:Y:S02]  /*0c90*/  USHF.L.U32 UR13, UR12, 0xb, URZ ;  /* 0x0000000b0c0d7899 */ /* 0x000fe400080006ff */
[----:B------:R-:W-:Y:S02]  /*0ca0*/  USHF.L.U32 UR12, UR12, 0x1, URZ ;  /* 0x000000010c0c7899 */ /* 0x000fe400080006ff */
[----:B-1----:R-:W-:Y:S01]  /*0cb0*/  ULEA UR5, UR5, UR7, 0x18 ;  /* 0x0000000705057291 */ /* 0x002fe2000f8ec0ff */
[----:B------:R-:W1:Y:S11]  /*0cc0*/  FENCE.VIEW.ASYNC.S ;  /* 0x00000000000073c6 */ /* 0x000e760000000000 */
[----:B-1----:R2:W1:Y:S01]  /*0cd0*/  SYNCS.EXCH.64 URZ, [UR5+0x1e0], UR10 ;  /* 0x0001e00a05ff75b2 */ /* 0x0024620008000100 */
[----:B------:R2:W1:Y:S01]  /*0ce0*/  SYNCS.EXCH.64 URZ, [UR5+0x1f0], UR12 ;  /* 0x0001f00c05ff75b2 */ /* 0x0004620008000100 */
[----:B------:R2:W1:Y:S01]  /*0cf0*/  SYNCS.EXCH.64 URZ, [UR5+0x1e8], UR10 ;  /* 0x0001e80a05ff75b2 */ /* 0x0004620008000100 */
[----:B------:R2:W1:Y:S02]  /*0d00*/  SYNCS.EXCH.64 URZ, [UR5+0x1f8], UR12 ;  /* 0x0001f80c05ff75b2 */ /* 0x0004640008000100 */
[----:B--2---:R-:W-:Y:S01]  /*0d10*/  NOP ;  /* 0x0000000000007918 */ /* 0x004fe20000000000 */
.L_x_13:
[----:B------:R-:W2:Y:S01]  /*0d20*/  SHFL.IDX PT, R2, R65, RZ, 0x1f ;  /* 0x00001fff41027589 */ /* 0x000ea200000e0000 */
[----:B------:R-:W-:Y:S01]  /*0d30*/  NOP ;  /* 0x0000000000007918 */ /* 0x000fe20000000000 */
[----:B--2---:R-:W-:-:S13]  /*0d40*/  ISETP.NE.AND P0, PT, R2, 0x5, PT ;  /* 0x000000050200780c */ /* 0x004fda0003f05270 */
[----:B------:R-:W-:Y:S05]  /*0d50*/  @P0 BRA `(.L_x_14) ;  /* 0x0000000000580947 */ /* 0x000fea0003800000 */
[----:B-1----:R-:W1:Y:S01]  /*0d60*/  S2UR UR7, SR_CgaCtaId ;  /* 0x00000000000779c3 */ /* 0x002e620000008800 */
        /* <DEDUP_REMOVED lines=12> */
[----:B-1----:R2:W1:Y:S01]  /*0e30*/  SYNCS.EXCH.64 URZ, [UR7+0x200], UR10 ;  /* 0x0002000a07ff75b2 */ /* 0x0024620008000100 */
[----:B------:R2:W1:Y:S01]  /*0e40*/  SYNCS.EXCH.64 URZ, [UR7+0x220], UR4 ;  /* 0x0002200407ff75b2 */ /* 0x0004620008000100 */
[----:B------:R2:W1:Y:S01]  /*0e50*/  SYNCS.EXCH.64 URZ, [UR7+0x208], UR10 ;  /* 0x0002080a07ff75b2 */ /* 0x0004620008000100 */
[----:B------:R2:W1:Y:S01]  /*0e60*/  SYNCS.EXCH.64 URZ, [UR7+0x228], UR4 ;  /* 0x0002280407ff75b2 */ /* 0x0004620008000100 */
[----:B------:R2:W1:Y:S01]  /*0e70*/  SYNCS.EXCH.64 URZ, [UR7+0x210], UR10 ;  /* 0x0002100a07ff75b2 */ /* 0x0004620008000100 */
[----:B------:R2:W1:Y:S01]  /*0e80*/  SYNCS.EXCH.64 URZ, [UR7+0x230], UR4 ;  /* 0x0002300407ff75b2 */ /* 0x0004620008000100 */
[----:B------:R2:W1:Y:S01]  /*0e90*/  SYNCS.EXCH.64 URZ, [UR7+0x218], UR10 ;  /* 0x0002180a07ff75b2 */ /* 0x0004620008000100 */
[----:B------:R2:W1:Y:S02]  /*0ea0*/  SYNCS.EXCH.64 URZ, [UR7+0x238], UR4 ;  /* 0x0002380407ff75b2 */ /* 0x0004640008000100 */
[----:B--2---:R-:W-:Y:S01]  /*0eb0*/  NOP ;  /* 0x0000000000007918 */ /* 0x004fe20000000000 */
.L_x_14:
        /* <DEDUP_REMOVED lines=18> */
.L_x_15:
[----:B-1----:R-:W1:Y:S01]  /*0fe0*/  S2UR UR5, SR_CTAID.X ;  /* 0x00000000000579c3 */ /* 0x002e620000002500 */
[----:B------:R-:W-:-:S05]  /*0ff0*/  CS2R.32 R59, SR_CgaSize ;  /* 0x00000000003b7805 */ /* 0x000fca0000008a00 */
[----:B------:R-:W-:-:S05]  /*1000*/  IMAD R59, R59, -0xa0, RZ ;  /* 0xffffff603b3b7824 */ /* 0x000fca00078e02ff */
[----:B------:R-:W-:-:S14]  /*1010*/  R2UR UR9, R59 ;  /* 0x000000003b0972ca */ /* 0x000fdc00000e0000 */
[----:B------:R-:W2:Y:S01]  /*1020*/  LDCU UR9, c[0x0][UR9+0x2b0] ;  /* 0x00005600090977ac */ /* 0x000ea20008000800 */
[----:B------:R-:W-:Y:S01]  /*1030*/  NOP ;  /* 0x0000000000007918 */ /* 0x000fe20000000000 */
[----:B------:R-:W-:-:S05]  /*1040*/  CS2R.32 R59, SR_CgaSize ;  /* 0x00000000003b7805 */ /* 0x000fca0000008a00 */
[----:B------:R-:W-:-:S05]  /*1050*/  IMAD R59, R59, -0xa0, RZ ;  /* 0xffffff603b3b7824 */ /* 0x000fca00078e02ff */
[----:B------:R-:W-:-:S14]  /*1060*/  R2UR UR7, R59 ;  /* 0x000000003b0772ca */ /* 0x000fdc00000e0000 */
[----:B------:R-:W3:Y:S01]  /*1070*/  LDCU UR7, c[0x0][UR7+0x2b4] ;  /* 0x00005680070777ac */ /* 0x000ee20008000800 */
[----:B------:R-:W4:Y:S08]  /*1080*/  S2UR UR4, SR_CTAID.Y ;  /* 0x00000000000479c3 */ /* 0x000f300000002600 */
[----:B------:R-:W3:Y:S01]  /*1090*/  LDC R10, c[0x0][0xb24] ;  /* 0x0002c900ff0a7b82 */ /* 0x000ee20000000800 */
[----:B-1----:R-:W-:-:S02]  /*10a0*/  I2FP.F32.U32 R59, UR5 ;  /* 0x00000005003b7c45 */ /* 0x002fc40008201000 */
[----:B------:R-:W-:-:S05]  /*10b0*/  CS2R.32 R3, SR_CgaSize ;  /* 0x0000000000037805 */ /* 0x000fca0000008a00 */
[----:B------:R-:W-:-:S06]  /*10c0*/  IMAD R3, R3, -0xa0, RZ ;  /* 0xffffff6003037824 */ /* 0x000fcc00078e02ff */
[----:B------:R-:W1:Y:S01]  /*10d0*/  LDC R3, c[0x0][R3+0x2a0] ;  /* 0x0000a80003037b82 */ /* 0x000e620000000800 */
[----:B------:R-:W-:Y:S01]  /*10e0*/  MOV R21, UR5 ;  /* 0x0000000500157c02 */ /* 0x000fe20008000f00 */
[----:B--2---:R-:W-:Y:S01]  /*10f0*/  FMUL R59, R59, UR9 ;  /* 0x000000093b3b7c20 */ /* 0x004fe20008400000 */
[----:B----4-:R-:W-:Y:S02]  /*1100*/  I2FP.F32.U32 R58, UR4 ;  /* 0x00000004003a7c45 */ /* 0x010fe40008201000 */
[----:B------:R-:W-:-:S05]  /*1110*/  CS2R.32 R2, SR_CgaSize ;  /* 0x0000000000027805 */ /* 0x000fca0000008a00 */
[----:B------:R-:W-:-:S06]  /*1120*/  IMAD R2, R2, -0xa0, RZ ;  /* 0xffffff6002027824 */ /* 0x000fcc00078e02ff */
[----:B------:R-:W2:Y:S01]  /*1130*/  LDC R2, c[0x0][R2+0x2a4] ;  /* 0x0000a90002027b82 */ /* 0x000ea20000000800 */
[----:B------:R-:W-:Y:S01]  /*1140*/  MOV R20, UR4 ;  /* 0x0000000400147c02 */ /* 0x000fe20008000f00 */
[----:B------:R-:W4:Y:S01]  /*1150*/  F2I.U32.TRUNC.NTZ R59, R59 ;  /* 0x0000003b003b7305 */ /* 0x000f22000020f000 */
[----:B---3--:R-:W-:-:S05]  /*1160*/  FMUL R58, R58, UR7 ;  /* 0x000000073a3a7c20 */ /* 0x008fca0008400000 */
[----:B------:R-:W-:Y:S01]  /*1170*/  BAR.SYNC.DEFER_BLOCKING 0x0 ;  /* 0x0000000000007b1d */ /* 0x000fe20000010000 */
[----:B------:R-:W-:-:S05]  /*1180*/  ISETP.GE.AND P0, PT, R10, 0x1, PT ;  /* 0x000000010a00780c */ /* 0x000fca0003f06270 */
[----:B------:R-:W3:Y:S02]  /*1190*/  F2I.U32.TRUNC.NTZ R58, R58 ;  /* 0x0000003a003a7305 */ /* 0x000ee4000020f000 */
[----:B------:R-:W2:Y:S01]  /*11a0*/  S2UR UR36, SR_CTAID.Z ;  /* 0x00000000002479c3 */ /* 0x000ea20000002700 */
[----:B----4-:R-:W-:-:S05]  /*11b0*/  IADD3 R59, PT, PT, -R59, RZ, RZ ;  /* 0x000000ff3b3b7210 */ /* 0x010fca0007ffe1ff */
[----:B-1----:R-:W-:Y:S01]  /*11c0*/  IMAD R59, R3, R59, UR5 ;  /* 0x00000005033b7e24 */ /* 0x002fe2000f8e023b */
[----:B---3--:R-:W-:-:S05]  /*11d0*/  IADD3 R58, PT, PT, -R58, RZ, RZ ;  /* 0x000000ff3a3a7210 */ /* 0x008fca0007ffe1ff */
[----:B--2---:R-:W-:Y:S01]  /*11e0*/  IMAD R58, R2, R58, UR4 ;  /* 0x00000004023a7e24 */ /* 0x004fe2000f8e023a */
[----:B------:R-:W-:Y:S06]  /*11f0*/  @!P0 BRA `(.L_x_16) ;  /* 0x0000000000b88947 */ /* 0x000fec0003800000 */
[----:B------:R-:W1:Y:S01]  /*1200*/  LDC.64 R4, c[0x0][0xb18] ;  /* 0x0002c600ff047b82 */ /* 0x000e620000000a00 */
[----:B------:R-:W-:-:S07]  /*1210*/  ISETP.NE.AND P0, PT, R10, 0x1, PT ;  /* 0x000000010a00780c */ /* 0x000fce0003f05270 */
[----:B------:R-:W2:Y:S08]  /*1220*/  LDC R9, c[0x0][0xb0c] ;  /* 0x0002c300ff097b82 */ /* 0x000eb00000000800 */
[----:B------:R-:W3:Y:S08]  /*1230*/  LDC R12, c[0x0][0x370] ;  /* 0x0000dc00ff0c7b82 */ /* 0x000ef00000000800 */
[----:B------:R-:W4:Y:S01]  /*1240*/  LDC R11, c[0x0][0x374] ;  /* 0x0000dd00ff0b7b82 */ /* 0x000f220000000800 */
[----:B-1----:R-:W-:-:S07]  /*1250*/  ISETP.NE.AND P1, PT, R4, 0x1, PT ;  /* 0x000000010400780c */ /* 0x002fce0003f25270 */
[----:B------:R-:W3:Y:S01]  /*1260*/  LDC.64 R6, c[0x0][0xb10] ;  /* 0x0002c400ff067b82 */ /* 0x000ee20000000a00 */
[----:B--2---:R-:W-:-:S07]  /*1270*/  ISETP.NE.AND P2, PT, R9, 0x1, PT ;  /* 0x000000010900780c */ /* 0x004fce0003f45270 */
[----:B------:R-:W1:Y:S08]  /*1280*/  LDC R8, c[0x0][0xb20] ;  /* 0x0002c800ff087b82 */ /* 0x000e700000000800 */
[----:B------:R-:W2:Y:S01]  /*1290*/  LDC.64 R2, c[0x0][0xb28] ;  /* 0x0002ca00ff027b82 */ /* 0x000ea20000000a00 */
[----:B----4-:R-:W-:-:S04]  /*12a0*/  IMAD.HI.U32 R13, R11, R5, RZ ;  /* 0x000000050b0d7227 */ /* 0x010fc800078e00ff */
[----:B------:R-:W-:-:S04]  /*12b0*/  IMAD.HI.U32 R5, R20, R5, RZ ;  /* 0x0000000514057227 */ /* 0x000fc800078e00ff */
[----:B---3--:R-:W-:-:S05]  /*12c0*/  IMAD.HI.U32 R14, R12, R6, RZ ;  /* 0x000000060c0e7227 */ /* 0x008fca00078e00ff */
[-C--:B------:R-:W-:Y:S01]  /*12d0*/  @P2 SHF.R.U32.HI R12, RZ, R7.reuse, R14 ;  /* 0x00000007ff0c2219 */ /* 0x080fe2000001160e */
[----:B------:R-:W-:Y:S01]  /*12e0*/  IMAD.HI.U32 R14, R21, R6, RZ ;  /* 0x00000006150e7227 */ /* 0x000fe200078e00ff */
[-C--:B-1----:R-:W-:Y:S02]  /*12f0*/  @P1 SHF.R.U32.HI R11, RZ, R8.reuse, R13 ;  /* 0x00000008ff0b1219 */ /* 0x082fe4000001160d */
[----:B------:R-:W-:Y:S02]  /*1300*/  SHF.R.U32.HI R5, RZ, R8, R5 ;  /* 0x00000008ff057219 */ /* 0x000fe40000011605 */
[----:B------:R-:W-:Y:S02]  /*1310*/  SHF.R.U32.HI R14, RZ, R7, R14 ;  /* 0x00000007ff0e7219 */ /* 0x000fe4000001160e */
[----:B------:R-:W-:Y:S01]  /*1320*/  SEL R5, R20, R5, !P1 ;  /* 0x0000000514057207 */ /* 0x000fe20004800000 */
[----:B--2---:R-:W-:Y:S01]  /*1330*/  IMAD.HI.U32 R13, R11, R2, RZ ;  /* 0x000000020b0d7227 */ /* 0x004fe200078e00ff */
[----:B------:R-:W-:-:S03]  /*1340*/  SEL R14, R21, R14, !P2 ;  /* 0x0000000e150e7207 */ /* 0x000fc60005000000 */
[----:B------:R-:W-:Y:S01]  /*1350*/  IMAD.HI.U32 R6, R12, R2, RZ ;  /* 0x000000020c067227 */ /* 0x000fe200078e00ff */
[----:B------:R-:W-:-:S04]  /*1360*/  @P0 SHF.R.U32.HI R11, RZ, R3, R13 ;  /* 0x00000003ff0b0219 */ /* 0x000fc8000001160d */
[----:B------:R-:W-:Y:S01]  /*1370*/  @P0 SHF.R.U32.HI R12, RZ, R3, R6 ;  /* 0x00000003ff0c0219 */ /* 0x000fe20000011606 */
[----:B------:R-:W-:-:S04]  /*1380*/  IMAD R11, R11, R10, RZ ;  /* 0x0000000a0b0b7224 */ /* 0x000fc800078e02ff */
[----:B------:R-:W-:Y:S01]  /*1390*/  IMAD R6, R12, R10, RZ ;  /* 0x0000000a0c067224 */ /* 0x000fe200078e02ff */
[----:B------:R-:W-:-:S04]  /*13a0*/  ISETP.GE.AND P1, PT, R5, R11, PT ;  /* 0x0000000b0500720c */ /* 0x000fc80003f26270 */
[----:B------:R-:W-:Y:S01]  /*13b0*/  ISETP.GE.OR P1, PT, R14, R6, P1 ;  /* 0x000000060e00720c */ /* 0x000fe20000f26670 */
[----:B------:R-:W-:-:S05]  /*13c0*/  IMAD.HI.U32 R6, R5, R2, RZ ;  /* 0x0000000205067227 */ /* 0x000fca00078e00ff */
[----:B------:R-:W-:-:S04]  /*13d0*/  SHF.R.U32.HI R6, RZ, R3, R6 ;  /* 0x00000003ff067219 */ /* 0x000fc80000011606 */
[----:B------:R-:W-:-:S03]  /*13e0*/  SEL R6, R5, R6, !P0 ;  /* 0x0000000605067207 */ /* 0x000fc60004000000 */
[----:B------:R-:W-:Y:S01]  /*13f0*/  @!P1 IMAD.HI.U32 R7, R14, R2, RZ ;  /* 0x000000020e079227 */ /* 0x000fe200078e00ff */
[----:B------:R-:W-:-:S04]  /*1400*/  IADD3 R2, PT, PT, -R6, RZ, RZ ;  /* 0x000000ff06027210 */ /* 0x000fc80007ffe1ff */
[----:B------:R-:W-:Y:S01]  /*1410*/  @!P1 SHF.R.U32.HI R3, RZ, R3, R7 ;  /* 0x00000003ff039219 */ /* 0x000fe20000011607 */
[----:B------:R-:W-:Y:S01]  /*1420*/  IMAD R2, R10, R2, R5 ;  /* 0x000000020a027224 */ /* 0x000fe200078e0205 */
[----:B------:R-:W-:Y:S02]  /*1430*/  IADD3 R7, PT, PT, -R5, RZ, RZ ;  /* 0x000000ff05077210 */ /* 0x000fe40007ffe1ff */
[----:B------:R-:W-:-:S03]  /*1440*/  @!P1 SEL R3, R14, R3, !P0 ;  /* 0x000000030e039207 */ /* 0x000fc60004000000 */
[----:B------:R-:W-:Y:S02]  /*1450*/  IMAD R7, R4, R7, R20 ;  /* 0x0000000704077224 */ /* 0x000fe400078e0214 */
[--C-:B------:R-:W-:Y:S02]  /*1460*/  @!P1 IMAD.IADD R6, R6, 0x1, -R3.reuse ;  /* 0x0000000106069824 */ /* 0x100fe400078e0a03 */
[----:B------:R-:W-:Y:S01]  /*1470*/  @!P1 IMAD R3, R2, R12, R3 ;  /* 0x0000000c02039224 */ /* 0x000fe200078e0203 */
[----:B------:R-:W-:Y:S01]  /*1480*/  IADD3 R2, PT, PT, -R14, RZ, RZ ;  /* 0x000000ff0e027210 */ /* 0x000fe20007ffe1ff */
[----:B------:R-:W-:Y:S02]  /*1490*/  @!P1 IMAD R5, R6, R10, R14 ;  /* 0x0000000a06059224 */ /* 0x000fe400078e020e */
[----:B------:R-:W-:Y:S02]  /*14a0*/  @!P1 IMAD.MOV.U32 R14, RZ, RZ, R3 ;  /* 0x000000ffff0e9224 */ /* 0x000fe400078e0003 */
[----:B------:R-:W-:-:S02]  /*14b0*/  IMAD R2, R9, R2, R21 ;  /* 0x0000000209027224 */ /* 0x000fc400078e0215 */
[----:B------:R-:W-:Y:S02]  /*14c0*/  IMAD R20, R5, R4, R7 ;  /* 0x0000000405147224 */ /* 0x000fe400078e0207 */
[----:B------:R-:W-:Y:S02]  /*14d0*/  IMAD R21, R14, R9, R2 ;  /* 0x000000090e157224 */ /* 0x000fe400078e0202 */
.L_x_16:
[----:B------:R-:W1:Y:S01]  /*14e0*/  LDCU UR4, c[0x0][0xb30] ;  /* 0x00016600ff0477ac */ /* 0x000e620008000800 */
[----:B------:R-:W2:Y:S08]  /*14f0*/  S2UR UR37, SR_CgaCtaId ;  /* 0x00000000002579c3 */ /* 0x000eb00000008800 */
[----:B------:R-:W3:Y:S01]  /*1500*/  LDC R26, c[0x0][0xb24] ;  /* 0x0002c900ff1a7b82 */ /* 0x000ee20000000800 */
[----:B-1----:R-:W-:-:S09]  /*1510*/  UISETP.NE.AND UP1, UPT, UR4, 0x1, UPT ;  /* 0x000000010400788c */ /* 0x002fd2000bf25270 */
[----:B--2---:R-:W-:Y:S05]  /*1520*/  BRA.U UP1, `(.L_x_17) ;  /* 0x0000000101407547 */ /* 0x004fea000b800000 */
[----:B------:R-:W1:Y:S08]  /*1530*/  LDC.64 R4, c[0x0][0xb10] ;  /* 0x0002c400ff047b82 */ /* 0x000e700000000a00 */
[----:B------:R-:W2:Y:S08]  /*1540*/  LDC.64 R2, c[0x0][0xb18] ;  /* 0x0002c600ff027b82 */ /* 0x000eb00000000a00 */
[----:B------:R-:W4:Y:S08]  /*1550*/  LDC R6, c[0x0][0xb20] ;  /* 0x0002c800ff067b82 */ /* 0x000f300000000800 */
[----:B------:R-:W3:Y:S01]  /*1560*/  LDC R7, c[0x0][0xb0c] ;  /* 0x0002c300ff077b82 */ /* 0x000ee20000000800 */
[----:B-1----:R-:W-:-:S05]  /*1570*/  IMAD.HI.U32 R4, R21, R4, RZ ;  /* 0x0000000415047227 */ /* 0x002fca00078e00ff */
[----:B------:R-:W-:Y:S01]  /*1580*/  SHF.R.U32.HI R4, RZ, R5, R4 ;  /* 0x00000005ff047219 */ /* 0x000fe20000011604 */
[----:B--2---:R-:W-:Y:S01]  /*1590*/  IMAD.HI.U32 R3, R20, R3, RZ ;  /* 0x0000000314037227 */ /* 0x004fe200078e00ff */
[----:B------:R-:W-:-:S04]  /*15a0*/  ISETP.NE.AND P0, PT, R2, 0x1, PT ;  /* 0x000000010200780c */ /* 0x000fc80003f05270 */
[----:B----4-:R-:W-:-:S04]  /*15b0*/  SHF.R.U32.HI R3, RZ, R6, R3 ;  /* 0x00000006ff037219 */ /* 0x010fc80000011603 */
[----:B------:R-:W-:Y:S02]  /*15c0*/  SEL R3, R20, R3, !P0 ;  /* 0x0000000314037207 */ /* 0x000fe40004000000 */
[----:B---3--:R-:W-:-:S04]  /*15d0*/  ISETP.NE.AND P1, PT, R7, 0x1, PT ;  /* 0x000000010700780c */ /* 0x008fc80003f25270 */
[----:B------:R-:W-:-:S05]  /*15e0*/  SEL R4, R21, R4, !P1 ;  /* 0x0000000415047207 */ /* 0x000fca0004800000 */
[----:B------:R-:W-:Y:S02]  /*15f0*/  IMAD.IADD R5, R3, 0x1, -R4 ;  /* 0x0000000103057824 */ /* 0x000fe400078e0a04 */
[----:B------:R-:W-:Y:S02]  /*1600*/  IMAD.IADD R3, R4, 0x1, -R3 ;  /* 0x0000000104037824 */ /* 0x000fe400078e0a03 */
[----:B------:R-:W-:Y:S02]  /*1610*/  IMAD R21, R5, R7, R21 ;  /* 0x0000000705157224 */ /* 0x000fe400078e0215 */
[----:B------:R-:W-:-:S07]  /*1620*/  IMAD R20, R3, R2, R20 ;  /* 0x0000000203147224 */ /* 0x000fce00078e0214 */
.L_x_17:
[----:B------:R-:W-:Y:S01]  /*1630*/  BAR.SYNC.DEFER_BLOCKING 0x0 ;  /* 0x0000000000007b1d */ /* 0x000fe20000010000 */
[----:B------:R-:W-:Y:S01]  /*1640*/  UISETP.NE.AND UP1, UPT, UR8, 0x2, UPT ;  /* 0x000000020800788c */ /* 0x000fe2000bf25270 */
[----:B------:R-:W-:Y:S02]  /*1650*/  ISETP.NE.OR P5, PT, R0, 0x2, !P5 ;  /* 0x000000020000780c */ /* 0x000fe40006fa5670 */
[----:B------:R-:W-:-:S06]  /*1660*/  LOP3.LUT R2, R70, 0x1f, RZ, 0xc0, !PT ;  /* 0x0000001f46027812 */ /* 0x000fcc00078ec0ff */
[----:B------:R-:W-:Y:S05]  /*1670*/  BRA.U UP1, `(.L_x_18) ;  /* 0x0000001d016c7547 */ /* 0x000fea000b800000 */
[----:B------:R-:W1:Y:S01]  /*1680*/  LDCU UR13, c[0x0][0x38c] ;  /* 0x00007180ff0d77ac */ /* 0x000e620008000800 */
[----:B------:R-:W2:Y:S01]  /*1690*/  LDC R8, c[0x0][0x370] ;  /* 0x0000dc00ff087b82 */ /* 0x000ea20000000800 */
[----:B------:R-:W-:Y:S01]  /*16a0*/  PLOP3.LUT P1, PT, PT, PT, UP2, 0x80, 0x8 ;  /* 0x000000000008781c */ /* 0x000fe20003f2f028 */
[----:B------:R-:W-:Y:S01]  /*16b0*/  IMAD.MOV.U32 R15, RZ, RZ, 0x1 ;  /* 0x00000001ff0f7424 */ /* 0x000fe200078e00ff */
[----:B------:R-:W-:Y:S01]  /*16c0*/  ISETP.EQ.OR P4, PT, R2, RZ, P5 ;  /* 0x000000ff0200720c */ /* 0x000fe20002f82670 */
[----:B------:R-:W-:Y:S01]  /*16d0*/  IMAD.MOV.U32 R14, RZ, RZ, RZ ;  /* 0x000000ffff0e7224 */ /* 0x000fe200078e00ff */
[----:B------:R-:W-:Y:S02]  /*16e0*/  PLOP3.LUT P1, PT, P1, PT, PT, 0x8, 0x80 ;  /* 0x000000000080781c */ /* 0x000fe40000f2e170 */
[----:B------:R-:W-:Y:S01]  /*16f0*/  CS2R R12, SRZ ;  /* 0x00000000000c7805 */ /* 0x000fe2000001ff00 */
[----:B------:R-:W-:Y:S01]  /*1700*/  IMAD.MOV.U32 R11, RZ, RZ, 0x1 ;  /* 0x00000001ff0b7424 */ /* 0x000fe200078e00ff */
[----:B------:R-:W4:Y:S01]  /*1710*/  LDC R0, c[0x0][0x374] ;  /* 0x0000dd00ff007b82 */ /* 0x000f220000000800 */
[----:B------:R-:W2:Y:S01]  /*1720*/  LDCU.64 UR22, c[0x0][0x348] ;  /* 0x00006900ff1677ac */ /* 0x000ea20008000a00 */
[----:B------:R-:W-:Y:S01]  /*1730*/  UMOV UR6, URZ ;  /* 0x000000ff00067c82 */ /* 0x000fe20008000000 */
[----:B-1----:R-:W-:-:S04]  /*1740*/  UIADD3 UR5, UPT, UPT, UR13, 0x1f, URZ ;  /* 0x0000001f0d057890 */ /* 0x002fc8000fffe0ff */
[----:B------:R-:W-:-:S04]  /*1750*/  USHF.R.S32.HI UR4, URZ, 0x1f, UR5 ;  /* 0x0000001fff047899 */ /* 0x000fc80008011405 */
[----:B------:R-:W-:-:S04]  /*1760*/  ULEA.HI UR4, UR4, UR5, URZ, 0x5 ;  /* 0x0000000504047291 */ /* 0x000fc8000f8f28ff */
[----:B------:R-:W-:Y:S02]  /*1770*/  USHF.R.S32.HI UR15, URZ, 0x5, UR4 ;  /* 0x00000005ff0f7899 */ /* 0x000fe40008011404 */
[----:B------:R-:W-:Y:S02]  /*1780*/  UIADD3 UR4, UPT, UPT, UR13, -0x1, URZ ;  /* 0xffffffff0d047890 */ /* 0x000fe4000fffe0ff */
[----:B------:R-:W-:Y:S02]  /*1790*/  UISETP.LT.U32.AND UP0, UPT, UR15, 0x1a, UPT ;  /* 0x0000001a0f00788c */ /* 0x000fe4000bf01070 */
[----:B------:R-:W-:Y:S02]  /*17a0*/  UISETP.GE.U32.AND UP1, UPT, UR4, -0x3f, UPT ;  /* 0xffffffc10400788c */ /* 0x000fe4000bf26070 */
[----:B------:R-:W-:Y:S02]  /*17b0*/  USEL UR14, UR15, 0x1a, UP0 ;  /* 0x0000001a0f0e7887 */ /* 0x000fe40008000000 */
[----:B------:R-:W-:-:S02]  /*17c0*/  UIADD3 UR13, UPT, UPT, UR13, 0x3e, URZ ;  /* 0x0000003e0d0d7890 */ /* 0x000fc4000fffe0ff */
[----:B------:R-:W-:Y:S02]  /*17d0*/  UIADD3 UR5, UPT, UPT, UR14, -0x1, URZ ;  /* 0xffffffff0e057890 */ /* 0x000fe4000fffe0ff */
[----:B------:R-:W-:-:S03]  /*17e0*/  UIADD3 UR7, UPT, UPT, UR15, -UR14, URZ ;  /* 0x8000000e0f077290 */ /* 0x000fc6000fffe0ff */
[----:B------:R-:W-:-:S04]  /*17f0*/  @UP1 UIADD3 UR5, UPT, UPT, UR14, URZ, URZ ;  /* 0x000000ff0e051290 */ /* 0x000fc8000fffe0ff */
[----:B--2---:R-:W-:-:S12]  /*1800*/  UIADD3 UR5, UPT, UPT, UR5, 0x1, URZ ;  /* 0x0000000105057890 */ /* 0x004fd8000fffe0ff */
.L_x_36:
[----:B------:R-:W-:Y:S01]  /*1810*/  UISETP.NE.AND UP0, UPT, UR37, URZ, UPT ;  /* 0x000000ff2500728c */ /* 0x000fe2000bf05270 */
[----:B------:R-:W1:Y:S08]  /*1820*/  S2UR UR37, SR_CgaCtaId ;  /* 0x00000000002579c3 */ /* 0x000e700000008800 */
[----:B------:R-:W-:Y:S05]  /*1830*/  BRA.U UP0, `(.L_x_19) ;  /* 0x0000000100347547 */ /* 0x000fea000b800000 */
[----:B------:R-:W2:Y:S01]  /*1840*/  S2R R2, SR_CgaCtaId ;  /* 0x0000000000027919 */ /* 0x000ea20000008800 */
[----:B------:R-:W-:-:S04]  /*1850*/  MOV R3, 0x400 ;  /* 0x0000040000037802 */ /* 0x000fc80000000f00 */
[----:B--2---:R-:W-:Y:S02]  /*1860*/  LEA R2, R2, R3, 0x18 ;  /* 0x0000000302027211 */ /* 0x004fe400078ec0ff */
[----:B------:R-:W-:-:S03]  /*1870*/  SHF.L.U32 R3, R11, 0x1f, RZ ;  /* 0x0000001f0b037819 */ /* 0x000fc600000006ff */
[----:B------:R-:W-:-:S04]  /*1880*/  IMAD R2, R12, 0x8, R2 ;  /* 0x000000080c027824 */ /* 0x000fc800078e0202 */
[----:B------:R-:W2:Y:S02]  /*1890*/  SYNCS.PHASECHK.TRANS64.TRYWAIT P0, [R2+URZ+0x250], R3 ;  /* 0x00025003020075a7 */ /* 0x000ea400080011ff */
[----:B--2---:R-:W-:Y:S05]  /*18a0*/  @!P0 BRA `(.L_x_20) ;  /* 0x0000006000c88947 */ /* 0x004fea0003800000 */
.L_x_138:
[----:B------:R-:W-:Y:S01]  /*18b0*/  VIADD R12, R12, 0x1 ;  /* 0x000000010c0c7836 */ /* 0x000fe20000000000 */
[----:B------:R2:W-:Y:S04]  /*18c0*/  SYNCS.ARRIVE.TRANS64.A1T0 RZ, [R2+URZ+0x240], RZ ;  /* 0x000240ff02ff79a7 */ /* 0x0005e800081000ff */
[----:B------:R-:W-:-:S04]  /*18d0*/  ISETP.NE.AND P0, PT, R12, 0x2, PT ;  /* 0x000000020c00780c */ /* 0x000fc80003f05270 */
[----:B------:R-:W-:Y:S02]  /*18e0*/  SEL R12, R12, RZ, P0 ;  /* 0x000000ff0c0c7207 */ /* 0x000fe40000000000 */
[----:B--2---:R-:W-:-:S04]  /*18f0*/  SEL R2, RZ, 0x1, P0 ;  /* 0x00000001ff027807 */ /* 0x004fc80000000000 */
[----:B------:R-:W-:-:S07]  /*1900*/  LOP3.LUT R11, R11, R2, RZ, 0x3c, !PT ;  /* 0x000000020b0b7212 */ /* 0x000fce00078e3cff */
.L_x_19:
[----:B------:R-:W-:Y:S01]  /*1910*/  UMOV UR4, 0x400 ;  /* 0x0000040000047882 */ /* 0x000fe20000000000 */
[----:B------:R-:W-:Y:S01]  /*1920*/  SHF.L.U32 R2, R15, 0x1f, RZ ;  /* 0x0000001f0f027819 */ /* 0x000fe200000006ff */
[----:B-1----:R-:W-:Y:S01]  /*1930*/  ULEA UR4, UR37, UR4, 0x18 ;  /* 0x0000000425047291 */ /* 0x002fe2000f8ec0ff */
[----:B------:R-:W-:Y:S01]  /*1940*/  R2UR UR35, R21 ;  /* 0x00000000152372ca */ /* 0x000fe200000e0000 */
[----:B------:R-:W-:Y:S01]  /*1950*/  UISETP.GE.U32.AND UP0, UPT, UR13, 0x3f, UPT ;  /* 0x0000003f0d00788c */ /* 0x000fe2000bf06070 */
[----:B------:R-:W-:Y:S01]  /*1960*/  R2UR UR11, R20 ;  /* 0x00000000140b72ca */ /* 0x000fe200000e0000 */
[----:B------:R-:W-:Y:S01]  /*1970*/  ULEA UR8, UR6, UR4, 0x3 ;  /* 0x0000000406087291 */ /* 0x000fe2000f8e18ff */
[----:B------:R-:W-:-:S08]  /*1980*/  UMOV UR24, URZ ;  /* 0x000000ff00187c82 */ /* 0x000fd00008000000 */
[----:B------:R1:W2:Y:S01]  /*1990*/  SYNCS.PHASECHK.TRANS64.TRYWAIT P0, [UR8+0xd0], R2 ;  /* 0x0000d002ff0075a7 */ /* 0x0002a20008001108 */
[----:B------:R-:W-:Y:S02]  /*19a0*/  USHF.L.U32 UR35, UR35, 0x6, URZ ;  /* 0x0000000623237899 */ /* 0x000fe400080006ff */
[----:B------:R-:W-:Y:S01]  /*19b0*/  USHF.L.U32 UR11, UR11, 0x6, URZ ;  /* 0x000000060b0b7899 */ /* 0x000fe200080006ff */
[----:B------:R-:W-:Y:S11]  /*19c0*/  BRA.U !UP0, `(.L_x_21) ;  /* 0x0000000108a47547 */ /* 0x000ff6000b800000 */
[----:B------:R-:W-:Y:S01]  /*19d0*/  UMOV UR16, URZ ;  /* 0x000000ff00107c82 */ /* 0x000fe20008000000 */
[----:B------:R-:W-:-:S05]  /*19e0*/  UMOV UR17, UR6 ;  /* 0x0000000600117c82 */ /* 0x000fca0008000000 */
.L_x_26:
[----:B-1----:R-:W-:Y:S01]  /*19f0*/  ULEA UR33, UR17, UR4, 0x3 ;  /* 0x0000000411217291 */ /* 0x002fe2000f8e18ff */
[----:B--2---:R-:W-:Y:S01]  /*1a00*/  @!P5 MOV R3, 0x2000 ;  /* 0x000020000003d802 */ /* 0x004fe20000000f00 */
[----:B--2---:R-:W-:Y:S10]  /*1a10*/  @P0 BRA `(.L_x_22) ;  /* 0x00000000000c0947 */ /* 0x004ff40003800000 */
[----:B------:R-:W-:-:S04]  /*1a20*/  SHF.L.U32 R4, R15, 0x1f, RZ ;  /* 0x0000001f0f047819 */ /* 0x000fc800000006ff */
[----:B------:R-:W2:Y:S02]  /*1a30*/  SYNCS.PHASECHK.TRANS64.TRYWAIT P0, [UR33+0xd0], R4 ;  /* 0x0000d004ff0075a7 */ /* 0x000ea40008001121 */
[----:B--2---:R-:W-:Y:S05]  /*1a40*/  @!P0 BRA `(.L_x_23) ;  /* 0x0000006000748947 */ /* 0x004fea0003800000 */
.L_x_22:
[----:B------:R2:W-:Y:S01]  /*1a50*/  @!P5 SYNCS.ARRIVE.TRANS64 RZ, [UR33], R3 ;  /* 0x00000003ffffd9a7 */ /* 0x0005e20008000021 */
[----:B------:R-:W-:Y:S04]  /*1a60*/  BSSY.RECONVERGENT B0, `(.L_x_24) ;  /* 0x0000003000007945 */ /* 0x000fe80003800200 */
[----:B------:R-:W-:Y:S05]  /*1a70*/  @P4 BRA `(.L_x_25) ;  /* 0x0000000000044947 */ /* 0x000fea0003800000 */
[----:B------:R-:W-:Y:S05]  /*1a80*/  BPT.TRAP 0x1 ;  /* 0x000000040000795c */ /* 0x000fea0000300000 */
.L_x_25:
[----:B------:R-:W-:Y:S05]  /*1a90*/  BSYNC.RECONVERGENT B0 ;  /* 0x0000000000007941 */ /* 0x000fea0003800200 */
.L_x_24:
[----:B------:R-:W-:Y:S02]  /*1aa0*/  UIADD3 UR6, UPT, UPT, UR17, 0x1, URZ ;  /* 0x0000000111067890 */ /* 0x000fe4000fffe0ff */
[----:B------:R-:W-:Y:S02]  /*1ab0*/  UIADD3 UR26, UP1, UPT, UR22, 0x80, URZ ;  /* 0x00000080161a7890 */ /* 0x000fe4000ff3e0ff */
[----:B------:R-:W-:Y:S02]  /*1ac0*/  UISETP.NE.AND UP0, UPT, UR6, 0x1a, UPT ;  /* 0x0000001a0600788c */ /* 0x000fe4000bf05270 */
[----:B------:R-:W-:Y:S02]  /*1ad0*/  USHF.L.U32 UR34, UR16, 0x5, URZ ;  /* 0x0000000510227899 */ /* 0x000fe400080006ff */
[----:B------:R-:W-:Y:S02]  /*1ae0*/  USEL UR9, URZ, 0x1, UP0 ;  /* 0x00000001ff097887 */ /* 0x000fe40008000000 */
[----:B------:R-:W-:-:S02]  /*1af0*/  USEL UR6, UR6, URZ, UP0 ;  /* 0x000000ff06067287 */ /* 0x000fc40008000000 */
[----:B------:R-:W-:Y:S02]  /*1b00*/  UIADD3 UR20, UP0, UPT, UR22, 0x180, URZ ;  /* 0x0000018016147890 */ /* 0x000fe4000ff1e0ff */
[----:B------:R-:W-:Y:S01]  /*1b10*/  ULEA UR8, UR6, UR4, 0x3 ;  /* 0x0000000406087291 */ /* 0x000fe2000f8e18ff */
[----:B------:R-:W-:Y:S01]  /*1b20*/  LOP3.LUT R15, R15, UR9, RZ, 0x3c, !PT ;  /* 0x000000090f0f7c12 */ /* 0x000fe2000f8e3cff */
[----:B------:R-:W-:Y:S02]  /*1b30*/  UIADD3.X UR27, UPT, UPT, URZ, UR23, URZ, UP1, !UPT ;  /* 0x00000017ff1b7290 */ /* 0x000fe40008ffe4ff */
[----:B------:R-:W-:Y:S01]  /*1b40*/  UIADD3.X UR21, UPT, UPT, URZ, UR23, URZ, UP0, !UPT ;  /* 0x00000017ff157290 */ /* 0x000fe200087fe4ff */
[----:B-1----:R-:W-:Y:S01]  /*1b50*/  SHF.L.U32 R2, R15, 0x1f, RZ ;  /* 0x0000001f0f027819 */ /* 0x002fe200000006ff */
[----:B------:R-:W-:Y:S01]  /*1b60*/  UMOV UR18, 0x0 ;  /* 0x0000000000127882 */ /* 0x000fe20000000000 */
[----:B------:R-:W-:Y:S01]  /*1b70*/  UMOV UR19, 0x10000000 ;  /* 0x1000000000137882 */ /* 0x000fe20000000000 */
[----:B------:R-:W-:Y:S01]  /*1b80*/  UMOV UR12, UR36 ;  /* 0x00000024000c7c82 */ /* 0x000fe20008000000 */
[----:B------:R1:W1:Y:S01]  /*1b90*/  SYNCS.PHASECHK.TRANS64.TRYWAIT P0, [UR8+0xd0], R2 ;  /* 0x0000d002ff0075a7 */ /* 0x0002620008001108 */
[----:B------:R-:W-:Y:S01]  /*1ba0*/  ULEA UR8, UR17, UR4, 0xc ;  /* 0x0000000411087291 */ /* 0x000fe2000f8e60ff */
[----:B------:R-:W-:Y:S01]  /*1bb0*/  UMOV UR9, UR33 ;  /* 0x0000002100097c82 */ /* 0x000fe20008000000 */
[----:B------:R-:W-:-:S02]  /*1bc0*/  UMOV UR10, UR34 ;  /* 0x00000022000a7c82 */ /* 0x000fc40008000000 */
[----:B------:R-:W-:Y:S02]  /*1bd0*/  UIADD3 UR32, UPT, UPT, UR8, 0x3600, URZ ;  /* 0x0000360008207890 */ /* 0x000fe4000fffe0ff */
[----:B------:R-:W-:Y:S02]  /*1be0*/  UIADD3 UR8, UPT, UPT, UR8, 0x1d600, URZ ;  /* 0x0001d60008087890 */ /* 0x000fe4000fffe0ff */
[----:B------:R-:W-:Y:S01]  /*1bf0*/  UIADD3 UR16, UPT, UPT, UR16, 0x1, URZ ;  /* 0x0000000110107890 */ /* 0x000fe2000fffe0ff */
[----:B------:R-:W-:Y:S01]  /*1c00*/  UMOV UR24, UR5 ;  /* 0x0000000500187c82 */ /* 0x000fe20008000000 */
[----:B------:R-:W-:Y:S02]  /*1c10*/  UMOV UR17, UR6 ;  /* 0x0000000600117c82 */ /* 0x000fe40008000000 */
[----:B------:R-:W-:Y:S01]  /*1c20*/  UISETP.NE.AND UP0, UPT, UR16, UR5, UPT ;  /* 0x000000051000728c */ /* 0x000fe2000bf05270 */
[----:B------:R1:W-:Y:S02]  /*1c30*/  UTMALDG.3D [UR32], [UR26], desc[UR18] ;  /* 0x000012201a0075b4 */ /* 0x0003e40008011000 */
[----:B------:R1:W-:Y:S06]  /*1c40*/  UTMALDG.3D [UR8], [UR20], desc[UR18] ;  /* 0x00001208140075b4 */ /* 0x0003ec0008011000 */
[----:B------:R-:W-:Y:S05]  /*1c50*/  BRA.U UP0, `(.L_x_26) ;  /* 0xfffffffd00647547 */ /* 0x000fea000b83ffff */
.L_x_21:
[----:B-1----:R-:W-:Y:S01]  /*1c60*/  ULEA UR8, UR6, UR4, 0x3 ;  /* 0x0000000406087291 */ /* 0x002fe2000f8e18ff */
[----:B------:R-:W-:Y:S01]  /*1c70*/  SHF.L.U32 R2, R15, 0x1f, RZ ;  /* 0x0000001f0f027819 */ /* 0x000fe200000006ff */
[----:B------:R-:W-:Y:S01]  /*1c80*/  @!P1 SYNCS.ARRIVE.TRANS64.A1T0 RZ, [UR4+0x1d8], RZ ;  /* 0x0001d8ffffff99a7 */ /* 0x000fe20008100004 */
[----:B------:R-:W-:-:S06]  /*1c90*/  UISETP.GT.AND UP0, UPT, UR15, UR14, UPT ;  /* 0x0000000e0f00728c */ /* 0x000fcc000bf04270 */
[----:B--2---:R1:W2:Y:S03]  /*1ca0*/  SYNCS.PHASECHK.TRANS64.TRYWAIT P0, [UR8+0xd0], R2 ;  /* 0x0000d002ff0075a7 */ /* 0x0042a60008001108 */
[----:B------:R-:W-:Y:S05]  /*1cb0*/  BRA.U !UP0, `(.L_x_27) ;  /* 0x0000000108a87547 */ /* 0x000fea000b800000 */
[----:B------:R-:W-:Y:S01]  /*1cc0*/  UIADD3 UR21, UPT, UPT, UR7, UR24, URZ ;  /* 0x0000001807157290 */ /* 0x000fe2000fffe0ff */
[----:B------:R-:W-:-:S11]  /*1cd0*/  UMOV UR25, UR6 ;  /* 0x0000000600197c82 */ /* 0x000fd60008000000 */
.L_x_32:
[----:B-1----:R-:W-:Y:S01]  /*1ce0*/  ULEA UR17, UR25, UR4, 0x3 ;  /* 0x0000000419117291 */ /* 0x002fe2000f8e18ff */
[----:B--2---:R-:W-:Y:S01]  /*1cf0*/  @!P5 MOV R3, 0x2000 ;  /* 0x000020000003d802 */ /* 0x004fe20000000f00 */
[----:B--2---:R-:W-:Y:S10]  /*1d00*/  @P0 BRA `(.L_x_28) ;  /* 0x00000000000c0947 */ /* 0x004ff40003800000 */
[----:B------:R-:W-:-:S04]  /*1d10*/  SHF.L.U32 R4, R15, 0x1f, RZ ;  /* 0x0000001f0f047819 */ /* 0x000fc800000006ff */
[----:B------:R-:W2:Y:S02]  /*1d20*/  SYNCS.PHASECHK.TRANS64.TRYWAIT P0, [UR17+0xd0], R4 ;  /* 0x0000d004ff0075a7 */ /* 0x000ea40008001111 */
[----:B--2---:R-:W-:Y:S05]  /*1d30*/  @!P0 BRA `(.L_x_29) ;  /* 0x0000005c00d08947 */ /* 0x004fea0003800000 */
.L_x_28:
[----:B------:R2:W-:Y:S01]  /*1d40*/  @!P5 SYNCS.ARRIVE.TRANS64 RZ, [UR17], R3 ;  /* 0x00000003ffffd9a7 */ /* 0x0005e20008000011 */
[----:B------:R-:W-:Y:S04]  /*1d50*/  BSSY.RECONVERGENT B0, `(.L_x_30) ;  /* 0x0000003000007945 */ /* 0x000fe80003800200 */
[----:B------:R-:W-:Y:S05]  /*1d60*/  @P4 BRA `(.L_x_31) ;  /* 0x0000000000044947 */ /* 0x000fea0003800000 */
[----:B------:R-:W-:Y:S05]  /*1d70*/  BPT.TRAP 0x1 ;  /* 0x000000040000795c */ /* 0x000fea0000300000 */
.L_x_31:
[----:B------:R-:W-:Y:S05]  /*1d80*/  BSYNC.RECONVERGENT B0 ;  /* 0x0000000000007941 */ /* 0x000fea0003800200 */
.L_x_30:
        /* <DEDUP_REMOVED lines=20> */
[----:B------:R-:W-:Y:S01]  /*1ed0*/  UIADD3 UR8, UPT, UPT, UR8, 0x1d600, URZ ;  /* 0x0001d60008087890 */ /* 0x000fe2000fffe0ff */
[----:B------:R-:W-:Y:S01]  /*1ee0*/  UMOV UR9, UR17 ;  /* 0x0000001100097c82 */ /* 0x000fe20008000000 */
[----:B------:R-:W-:Y:S01]  /*1ef0*/  UMOV UR10, UR18 ;  /* 0x00000012000a7c82 */ /* 0x000fe20008000000 */
[----:B------:R-:W-:Y:S01]  /*1f00*/  UIADD3 UR24, UPT, UPT, UR24, 0x1, URZ ;  /* 0x0000000118187890 */ /* 0x000fe2000fffe0ff */
[----:B------:R-:W-:-:S03]  /*1f10*/  UMOV UR25, UR6 ;  /* 0x0000000600197c82 */ /* 0x000fc60008000000 */
[----:B------:R1:W-:Y:S01]  /*1f20*/  UTMALDG.3D [UR16], [UR30], desc[UR26] ;  /* 0x00001a101e0075b4 */ /* 0x0003e20008011000 */
[----:B------:R-:W-:Y:S01]  /*1f30*/  UISETP.NE.AND UP0, UPT, UR24, UR21, UPT ;  /* 0x000000151800728c */ /* 0x000fe2000bf05270 */
[----:B------:R1:W-:Y:S08]  /*1f40*/  UTMALDG.3D [UR8], [UR28], desc[UR26] ;  /* 0x00001a081c0075b4 */ /* 0x0003f00008011000 */
[----:B------:R-:W-:Y:S05]  /*1f50*/  BRA.U UP0, `(.L_x_32) ;  /* 0xfffffffd00607547 */ /* 0x000fea000b83ffff */
.L_x_27:
[C---:B-1----:R-:W-:Y:S01]  /*1f60*/  LEA R2, R14.reuse, UR4, 0x3 ;  /* 0x000000040e027c11 */ /* 0x042fe2000f8e18ff */
[----:B------:R-:W-:Y:S01]  /*1f70*/  NOP ;  /* 0x0000000000007918 */ /* 0x000fe20000000000 */
[----:B--2---:R-:W-:Y:S02]  /*1f80*/  SHF.L.U32 R3, R13, 0x1f, RZ ;  /* 0x0000001f0d037819 */ /* 0x004fe400000006ff */
[----:B------:R-:W-:Y:S02]  /*1f90*/  LEA R4, R14, UR4, 0x4 ;  /* 0x000000040e047c11 */ /* 0x000fe4000f8e20ff */
[----:B------:R-:W1:Y:S02]  /*1fa0*/  SYNCS.PHASECHK.TRANS64.TRYWAIT P0, [R2+URZ+0x1e0], R3 ;  /* 0x0001e003020075a7 */ /* 0x000e6400080011ff */
[----:B-1----:R-:W-:Y:S05]  /*1fb0*/  @!P0 BRA `(.L_x_33) ;  /* 0x0000005c00488947 */ /* 0x002fea0003800000 */
.L_x_141:
[----:B------:R-:W2:Y:S01]  /*1fc0*/  LDS.128 R4, [R4+0x270] ;  /* 0x0002700004047984 */ /* 0x000ea20000000c00 */
[----:B---3--:R-:W-:Y:S01]  /*1fd0*/  ISETP.GE.AND P0, PT, R26, 0x1, PT ;  /* 0x000000011a00780c */ /* 0x008fe20003f06270 */
[----:B-1----:R-:W-:Y:S01]  /*1fe0*/  VIADD R2, R2, 0x1f0 ;  /* 0x000001f002027836 */ /* 0x002fe20000000000 */
[----:B------:R-:W-:Y:S01]  /*1ff0*/  @!PT LDS RZ, [RZ] ;  /* 0x00000000fffff984 */ /* 0x000fe20000000800 */
[----:B------:R-:W-:Y:S01]  /*2000*/  @!PT LDS RZ, [RZ] ;  /* 0x00000000fffff984 */ /* 0x000fe20000000800 */
[----:B------:R-:W-:Y:S01]  /*2010*/  @!PT LDS RZ, [RZ] ;  /* 0x00000000fffff984 */ /* 0x000fe20000000800 */
[----:B------:R-:W-:Y:S01]  /*2020*/  @!PT LDS RZ, [RZ] ;  /* 0x00000000fffff984 */ /* 0x000fe20000000800 */
[----:B------:R1:W-:Y:S06]  /*2030*/  MEMBAR.ALL.CTA ;  /* 0x0000000000007992 */ /* 0x0003ec0000008000 */
[----:B-1----:R-:W1:Y:S01]  /*2040*/  FENCE.VIEW.ASYNC.S ;  /* 0x00000000000073c6 */ /* 0x002e620000000000 */
[----:B------:R-:W-:-:S04]  /*2050*/  PRMT R2, RZ, 0x654, R2 ;  /* 0x00000654ff027816 */ /* 0x000fc80000000002 */
[----:B-1----:R1:W-:Y:S01]  /*2060*/  SYNCS.ARRIVE.TRANS64.RED.A1T0 RZ, [R2+URZ], RZ ;  /* 0x000000ff02ff79a7 */ /* 0x0023e200081004ff */
[----:B--2---:R-:W-:-:S13]  /*2070*/  LOP3.LUT P2, RZ, R6, 0x1, RZ, 0xc0, !PT ;  /* 0x0000000106ff7812 */ /* 0x004fda000784c0ff */
[----:B------:R-:W-:Y:S01]  /*2080*/  @P2 SHF.R.U32.HI R3, RZ, 0x10, R5 ;  /* 0x00000010ff032819 */ /* 0x000fe20000011605 */
[----:B------:R-:W-:Y:S01]  /*2090*/  VOTEU.ANY UP0, P2 ;  /* 0x0000000000ff7886 */ /* 0x000fe20001000100 */
[----:B------:R-:W-:Y:S02]  /*20a0*/  @P2 MOV R10, R4 ;  /* 0x00000004000a2202 */ /* 0x000fe40000000f00 */
[----:B------:R-:W-:Y:S02]  /*20b0*/  @P2 R2UR.BROADCAST UR8, R3 ;  /* 0x00000000030822ca */ /* 0x000fe400008e0000 */
[----:B------:R-:W-:-:S11]  /*20c0*/  @P2 LOP3.LUT R9, R5, 0xffff, RZ, 0xc0, !PT ;  /* 0x0000ffff05092812 */ /* 0x000fd600078ec0ff */
[----:B------:R-:W-:Y:S01]  /*20d0*/  @UP0 UMOV UR36, UR8 ;  /* 0x0000000800240c82 */ /* 0x000fe20008000000 */
[----:B-1----:R-:W-:Y:S05]  /*20e0*/  @!P0 BRA `(.L_x_34) ;  /* 0x0000000000b88947 */ /* 0x002fea0003800000 */
[----:B------:R-:W4:Y:S01]  /*20f0*/  LDC.64 R4, c[0x0][0xb18] ;  /* 0x0002c600ff047b82 */ /* 0x000f220000000a00 */
[----:B------:R-:W-:-:S07]  /*2100*/  ISETP.NE.AND P3, PT, R26, 0x1, PT ;  /* 0x000000011a00780c */ /* 0x000fce0003f65270 */
[----:B------:R-:W1:Y:S08]  /*2110*/  LDC.64 R6, c[0x0][0xb10] ;  /* 0x0002c400ff067b82 */ /* 0x000e700000000a00 */
[----:B------:R-:W2:Y:S08]  /*2120*/  LDC R16, c[0x0][0xb20] ;  /* 0x0002c800ff107b82 */ /* 0x000eb00000000800 */
[----:B------:R-:W3:Y:S01]  /*2130*/  LDC R17, c[0x0][0xb0c] ;  /* 0x0002c300ff117b82 */ /* 0x000ee20000000800 */
[----:B----4-:R-:W-:Y:S01]  /*2140*/  IMAD.HI.U32 R19, R0, R5, RZ ;  /* 0x0000000500137227 */ /* 0x010fe200078e00ff */
[----:B------:R-:W-:-:S03]  /*2150*/  ISETP.NE.AND P0, PT, R4, 0x1, PT ;  /* 0x000000010400780c */ /* 0x000fc60003f05270 */
[----:B------:R-:W-:-:S03]  /*2160*/  IMAD.HI.U32 R5, R9, R5, RZ ;  /* 0x0000000509057227 */ /* 0x000fc600078e00ff */
[----:B------:R-:W4:Y:S01]  /*2170*/  LDC.64 R2, c[0x0][0xb28] ;  /* 0x0002ca00ff027b82 */ /* 0x000f220000000a00 */
[----:B-1----:R-:W-:-:S04]  /*2180*/  IMAD.HI.U32 R20, R8, R6, RZ ;  /* 0x0000000608147227 */ /* 0x002fc800078e00ff */
[----:B------:R-:W-:Y:S01]  /*2190*/  IMAD.HI.U32 R21, R10, R6, RZ ;  /* 0x000000060a157227 */ /* 0x000fe200078e00ff */
[----:B------:R-:W-:Y:S02]  /*21a0*/  SHF.R.U32.HI R20, RZ, R7, R20 ;  /* 0x00000007ff147219 */ /* 0x000fe40000011614 */
[-C--:B--2---:R-:W-:Y:S02]  /*21b0*/  SHF.R.U32.HI R19, RZ, R16.reuse, R19 ;  /* 0x00000010ff137219 */ /* 0x084fe40000011613 */
[----:B------:R-:W-:Y:S02]  /*21c0*/  SHF.R.U32.HI R5, RZ, R16, R5 ;  /* 0x00000010ff057219 */ /* 0x000fe40000011605 */
[----:B------:R-:W-:Y:S02]  /*21d0*/  SEL R19, R0, R19, !P0 ;  /* 0x0000001300137207 */ /* 0x000fe40004000000 */
[----:B------:R-:W-:Y:S02]  /*21e0*/  SHF.R.U32.HI R21, RZ, R7, R21 ;  /* 0x00000007ff157219 */ /* 0x000fe40000011615 */
[----:B---3--:R-:W-:-:S02]  /*21f0*/  ISETP.NE.AND P1, PT, R17, 0x1, PT ;  /* 0x000000011100780c */ /* 0x008fc40003f25270 */
[----:B------:R-:W-:Y:S02]  /*2200*/  SEL R5, R9, R5, !P0 ;  /* 0x0000000509057207 */ /* 0x000fe40004000000 */
[----:B------:R-:W-:Y:S02]  /*2210*/  SEL R20, R8, R20, !P1 ;  /* 0x0000001408147207 */ /* 0x000fe40004800000 */
[----:B------:R-:W-:Y:S01]  /*2220*/  SEL R21, R10, R21, !P1 ;  /* 0x000000150a157207 */ /* 0x000fe20004800000 */
[----:B----4-:R-:W-:-:S04]  /*2230*/  IMAD.HI.U32 R18, R19, R2, RZ ;  /* 0x0000000213127227 */ /* 0x010fc800078e00ff */
        /* <DEDUP_REMOVED lines=10> */
[----:B------:R-:W-:-:S04]  /*22e0*/  @!P0 IMAD.HI.U32 R7, R21, R2, RZ ;  /* 0x0000000215078227 */ /* 0x000fc800078e00ff */
[----:B------:R-:W-:Y:S01]  /*22f0*/  IMAD.MOV R2, RZ, RZ, -R6 ;  /* 0x000000ffff027224 */ /* 0x000fe200078e0a06 */
[----:B------:R-:W-:Y:S02]  /*2300*/  @!P0 SHF.R.U32.HI R3, RZ, R3, R7 ;  /* 0x00000003ff038219 */ /* 0x000fe40000011607 */
[----:B------:R-:W-:Y:S01]  /*2310*/  IADD3 R7, PT, PT, -R5, RZ, RZ ;  /* 0x000000ff05077210 */ /* 0x000fe20007ffe1ff */
[----:B------:R-:W-:Y:S01]  /*2320*/  IMAD R2, R26, R2, R5 ;  /* 0x000000021a027224 */ /* 0x000fe200078e0205 */
        /* <DEDUP_REMOVED lines=10> */
.L_x_34:
[----:B------:R-:W1:Y:S02]  /*23d0*/  LDCU UR8, c[0x0][0xb30] ;  /* 0x00016600ff0877ac */ /* 0x000e640008000800 */
[----:B-1----:R-:W-:-:S09]  /*23e0*/  UISETP.NE.AND UP0, UPT, UR8, 0x1, UPT ;  /* 0x000000010800788c */ /* 0x002fd2000bf05270 */
[----:B------:R-:W-:Y:S05]  /*23f0*/  BRA.U UP0, `(.L_x_35) ;  /* 0x0000000100407547 */ /* 0x000fea000b800000 */
[----:B------:R-:W1:Y:S08]  /*2400*/  LDC.64 R4, c[0x0][0xb10] ;  /* 0x0002c400ff047b82 */ /* 0x000e700000000a00 */
[----:B------:R-:W2:Y:S08]  /*2410*/  LDC.64 R2, c[0x0][0xb18] ;  /* 0x0002c600ff027b82 */ /* 0x000eb00000000a00 */
[----:B------:R-:W3:Y:S08]  /*2420*/  LDC R6, c[0x0][0xb20] ;  /* 0x0002c800ff067b82 */ /* 0x000ef00000000800 */
[----:B------:R-:W4:Y:S01]  /*2430*/  LDC R7, c[0x0][0xb0c] ;  /* 0x0002c300ff077b82 */ /* 0x000f220000000800 */
[----:B-1----:R-:W-:-:S05]  /*2440*/  IMAD.HI.U32 R4, R10, R4, RZ ;  /* 0x000000040a047227 */ /* 0x002fca00078e00ff */
[----:B------:R-:W-:Y:S01]  /*2450*/  SHF.R.U32.HI R4, RZ, R5, R4 ;  /* 0x00000005ff047219 */ /* 0x000fe20000011604 */
[----:B--2---:R-:W-:Y:S01]  /*2460*/  IMAD.HI.U32 R3, R9, R3, RZ ;  /* 0x0000000309037227 */ /* 0x004fe200078e00ff */
[----:B------:R-:W-:-:S04]  /*2470*/  ISETP.NE.AND P0, PT, R2, 0x1, PT ;  /* 0x000000010200780c */ /* 0x000fc80003f05270 */
[----:B---3--:R-:W-:-:S04]  /*2480*/  SHF.R.U32.HI R3, RZ, R6, R3 ;  /* 0x00000006ff037219 */ /* 0x008fc80000011603 */
[----:B------:R-:W-:Y:S02]  /*2490*/  SEL R3, R9, R3, !P0 ;  /* 0x0000000309037207 */ /* 0x000fe40004000000 */
[----:B----4-:R-:W-:-:S04]  /*24a0*/  ISETP.NE.AND P1, PT, R7, 0x1, PT ;  /* 0x000000010700780c */ /* 0x010fc80003f25270 */
[----:B------:R-:W-:-:S05]  /*24b0*/  SEL R4, R10, R4, !P1 ;  /* 0x000000040a047207 */ /* 0x000fca0004800000 */
[----:B------:R-:W-:Y:S02]  /*24c0*/  IMAD.IADD R5, R3, 0x1, -R4 ;  /* 0x0000000103057824 */ /* 0x000fe400078e0a04 */
[----:B------:R-:W-:Y:S02]  /*24d0*/  IMAD.IADD R3, R4, 0x1, -R3 ;  /* 0x0000000104037824 */ /* 0x000fe400078e0a03 */
[----:B------:R-:W-:Y:S02]  /*24e0*/  IMAD R10, R5, R7, R10 ;  /* 0x00000007050a7224 */ /* 0x000fe400078e020a */
[----:B------:R-:W-:-:S07]  /*24f0*/  IMAD R9, R3, R2, R9 ;  /* 0x0000000203097224 */ /* 0x000fce00078e0209 */
.L_x_35:
[----:B------:R-:W-:Y:S01]  /*2500*/  VIADD R14, R14, 0x1 ;  /* 0x000000010e0e7836 */ /* 0x000fe20000000000 */
[----:B------:R-:W-:Y:S01]  /*2510*/  PLOP3.LUT P1, PT, PT, PT, PT, 0x80, 0x8 ;  /* 0x000000000008781c */ /* 0x000fe20003f2f070 */
[----:B------:R-:W-:Y:S02]  /*2520*/  IMAD.IADD R21, R10, 0x1, R59 ;  /* 0x000000010a157824 */ /* 0x000fe400078e023b */
[----:B------:R-:W-:Y:S01]  /*2530*/  IMAD.IADD R20, R9, 0x1, R58 ;  /* 0x0000000109147824 */ /* 0x000fe200078e023a */
[----:B------:R-:W-:-:S04]  /*2540*/  ISETP.NE.AND P0, PT, R14, 0x2, PT ;  /* 0x000000020e00780c */ /* 0x000fc80003f05270 */
[----:B------:R-:W-:Y:S02]  /*2550*/  SEL R2, RZ, 0x1, P0 ;  /* 0x00000001ff027807 */ /* 0x000fe40000000000 */
[----:B------:R-:W-:Y:S02]  /*2560*/  SEL R14, R14, RZ, P0 ;  /* 0x000000ff0e0e7207 */ /* 0x000fe40000000000 */
[----:B------:R-:W-:Y:S01]  /*2570*/  LOP3.LUT R13, R13, R2, RZ, 0x3c, !PT ;  /* 0x000000020d0d7212 */ /* 0x000fe200078e3cff */
[----:B------:R-:W-:Y:S06]  /*2580*/  @P2 BRA `(.L_x_36) ;  /* 0xfffffff000a02947 */ /* 0x000fec000383ffff */
[----:B------:R-:W-:Y:S01]  /*2590*/  UIADD3 UR4, UPT, UPT, UR4, 0xd0, URZ ;  /* 0x000000d004047890 */ /* 0x000fe2000fffe0ff */
[----:B------:R-:W-:-:S03]  /*25a0*/  SHF.L.U32 R2, R15, 0x1f, RZ ;  /* 0x0000001f0f027819 */ /* 0x000fc600000006ff */
[----:B------:R-:W-:-:S09]  /*25b0*/  ULEA UR5, UR6, UR4, 0x3 ;  /* 0x0000000406057291 */ /* 0x000fd2000f8e18ff */
[----:B------:R-:W1:Y:S02]  /*25c0*/  SYNCS.PHASECHK.TRANS64.TRYWAIT P0, [UR5], R2 ;  /* 0x00000002ff0075a7 */ /* 0x000e640008001105 */
[----:B-1----:R-:W-:Y:S05]  /*25d0*/  @!P0 BRA `(.L_x_37) ;  /* 0x0000005400d48947 */ /* 0x002fea0003800000 */
.L_x_143:
[----:B------:R-:W-:-:S04]  /*25e0*/  UIADD3 UR6, UPT, UPT, UR6, 0x1, URZ ;  /* 0x0000000106067890 */ /* 0x000fc8000fffe0ff */
[----:B------:R-:W-:-:S04]  /*25f0*/  UISETP.NE.AND UP0, UPT, UR6, 0x1a, UPT ;  /* 0x0000001a0600788c */ /* 0x000fc8000bf05270 */
[----:B------:R-:W-:Y:S02]  /*2600*/  USEL UR7, URZ, 0x1, UP0 ;  /* 0x00000001ff077887 */ /* 0x000fe40008000000 */
[----:B------:R-:W-:-:S04]  /*2610*/  USEL UR6, UR6, URZ, UP0 ;  /* 0x000000ff06067287 */ /* 0x000fc80008000000 */
[----:B------:R-:W-:Y:S01]  /*2620*/  ULEA UR5, UR6, UR4, 0x3 ;  /* 0x0000000406057291 */ /* 0x000fe2000f8e18ff */
[----:B-1----:R-:W-:-:S04]  /*2630*/  LOP3.LUT R2, R15, UR7, RZ, 0x3c, !PT ;  /* 0x000000070f027c12 */ /* 0x002fc8000f8e3cff */
[----:B------:R-:W-:-:S04]  /*2640*/  SHF.L.U32 R3, R2, 0x1f, RZ ;  /* 0x0000001f02037819 */ /* 0x000fc800000006ff */
[----:B------:R-:W1:Y:S02]  /*2650*/  SYNCS.PHASECHK.TRANS64.TRYWAIT P0, [UR5], R3 ;  /* 0x00000003ff0075a7 */ /* 0x000e640008001105 */
[----:B-1----:R-:W-:Y:S05]  /*2660*/  @!P0 BRA `(.L_x_38) ;  /* 0x0000005400c88947 */ /* 0x002fea0003800000 */
.L_x_145:
[----:B------:R-:W-:-:S04]  /*2670*/  UIADD3 UR6, UPT, UPT, UR6, 0x1, URZ ;  /* 0x0000000106067890 */ /* 0x000fc8000fffe0ff */
[----:B------:R-:W-:-:S04]  /*2680*/  UISETP.NE.AND UP0, UPT, UR6, 0x1a, UPT ;  /* 0x0000001a0600788c */ /* 0x000fc8000bf05270 */
[----:B------:R-:W-:Y:S02]  /*2690*/  USEL UR7, URZ, 0x1, UP0 ;  /* 0x00000001ff077887 */ /* 0x000fe40008000000 */
[----:B------:R-:W-:-:S04]  /*26a0*/  USEL UR6, UR6, URZ, UP0 ;  /* 0x000000ff06067287 */ /* 0x000fc80008000000 */
[----:B------:R-:W-:Y:S01]  /*26b0*/  ULEA UR5, UR6, UR4, 0x3 ;  /* 0x0000000406057291 */ /* 0x000fe2000f8e18ff */
[----:B------:R-:W-:-:S04]  /*26c0*/  LOP3.LUT R2, R2, UR7, RZ, 0x3c, !PT ;  /* 0x0000000702027c12 */ /* 0x000fc8000f8e3cff */
[----:B-1----:R-:W-:-:S04]  /*26d0*/  SHF.L.U32 R3, R2, 0x1f, RZ ;  /* 0x0000001f02037819 */ /* 0x002fc800000006ff */
[----:B------:R-:W1:Y:S02]  /*26e0*/  SYNCS.PHASECHK.TRANS64.TRYWAIT P0, [UR5], R3 ;  /* 0x00000003ff0075a7 */ /* 0x000e640008001105 */
[----:B-1----:R-:W-:Y:S05]  /*26f0*/  @!P0 BRA `(.L_x_39) ;  /* 0x0000005400bc8947 */ /* 0x002fea0003800000 */
.L_x_147:
        /* <DEDUP_REMOVED lines=9> */
.L_x_149:
        /* <DEDUP_REMOVED lines=9> */
.L_x_151:
        /* <DEDUP_REMOVED lines=9> */
.L_x_153:
        /* <DEDUP_REMOVED lines=9> */
.L_x_155:
        /* <DEDUP_REMOVED lines=9> */
.L_x_157:
        /* <DEDUP_REMOVED lines=9> */
.L_x_159:
        /* <DEDUP_REMOVED lines=9> */
.L_x_161:
        /* <DEDUP_REMOVED lines=9> */
.L_x_163:
        /* <DEDUP_REMOVED lines=9> */
.L_x_165:
        /* <DEDUP_REMOVED lines=9> */
.L_x_167:
        /* <DEDUP_REMOVED lines=9> */
.L_x_169:
        /* <DEDUP_REMOVED lines=9> */
.L_x_171:
        /* <DEDUP_REMOVED lines=9> */
.L_x_173:
        /* <DEDUP_REMOVED lines=9> */
.L_x_175:
        /* <DEDUP_REMOVED lines=9> */
.L_x_177:
        /* <DEDUP_REMOVED lines=9> */
.L_x_179:
        /* <DEDUP_REMOVED lines=9> */
.L_x_181:
        /* <DEDUP_REMOVED lines=9> */
.L_x_183:
        /* <DEDUP_REMOVED lines=9> */
.L_x_185:
        /* <DEDUP_REMOVED lines=9> */
.L_x_187:
        /* <DEDUP_REMOVED lines=9> */
.L_x_189:
        /* <DEDUP_REMOVED lines=9> */
.L_x_191:
[----:B------:R-:W-:-:S04]  /*3360*/  UIADD3 UR6, UPT, UPT, UR6, 0x1, URZ ;  /* 0x0000000106067890 */ /* 0x000fc8000fffe0ff */
[----:B------:R-:W-:-:S04]  /*3370*/  UISETP.NE.AND UP0, UPT, UR6, 0x1a, UPT ;  /* 0x0000001a0600788c */ /* 0x000fc8000bf05270 */
[----:B------:R-:W-:Y:S02]  /*3380*/  USEL UR5, URZ, 0x1, UP0 ;  /* 0x00000001ff057887 */ /* 0x000fe40008000000 */
[----:B------:R-:W-:-:S04]  /*3390*/  USEL UR6, UR6, URZ, UP0 ;  /* 0x000000ff06067287 */ /* 0x000fc80008000000 */
[----:B------:R-:W-:Y:S01]  /*33a0*/  ULEA UR6, UR6, UR4, 0x3 ;  /* 0x0000000406067291 */ /* 0x000fe2000f8e18ff */
[----:B------:R-:W-:-:S04]  /*33b0*/  LOP3.LUT R2, R2, UR5, RZ, 0x3c, !PT ;  /* 0x0000000502027c12 */ /* 0x000fc8000f8e3cff */
[----:B------:R-:W-:Y:S01]  /*33c0*/  SHF.L.U32 R2, R2, 0x1f, RZ ;  /* 0x0000001f02027819 */ /* 0x000fe200000006ff */
[----:B-1--4-:R-:W-:-:S07]  /*33d0*/  IMAD.U32 R0, RZ, RZ, UR6 ;  /* 0x00000006ff007e24 */ /* 0x012fce000f8e00ff */
.L_x_62:
[----:B-1----:R1:W2:Y:S02]  /*33e0*/  SYNCS.PHASECHK.TRANS64.TRYWAIT P0, [R0+URZ], R2 ;  /* 0x00000002000075a7 */ /* 0x0022a400080011ff */
[----:B--2---:R-:W-:Y:S05]  /*33f0*/  @!P0 NANOSLEEP.SYNCS 0x989680 ;  /* 0x009896800000895d */ /* 0x004fea0003900000 */
[----:B------:R-:W2:Y:S02]  /*3400*/  @!P0 SYNCS.PHASECHK.TRANS64 P0, [R0+URZ], R2 ;  /* 0x00000002000085a7 */ /* 0x000ea400080010ff */
[----:B--2---:R-:W-:Y:S05]  /*3410*/  @P0 EXIT ;  /* 0x000000000000094d */ /* 0x004fea0003800000 */
[----:B------:R-:W-:Y:S05]  /*3420*/  BRA `(.L_x_62) ;  /* 0xfffffffc00ec7947 */ /* 0x000fea000383ffff */
.L_x_18:
[----:B------:R-:W-:-:S04]  /*3430*/  UISETP.NE.AND UP1, UPT, UR37, URZ, UPT ;  /* 0x000000ff2500728c */ /* 0x000fc8000bf25270 */
[----:B------:R-:W-:-:S09]  /*3440*/  UISETP.NE.OR UP1, UPT, UR8, 0x1, UP1 ;  /* 0x000000010800788c */ /* 0x000fd20008f25670 */
[----:B------:R-:W-:Y:S05]  /*3450*/  BRA.U UP1, `(.L_x_63) ;  /* 0x0000000501487547 */ /* 0x000fea000b800000 */
[----:B------:R-:W-:Y:S01]  /*3460*/  ISETP.NE.AND P2, PT, R2, RZ, PT ;  /* 0x000000ff0200720c */ /* 0x000fe20003f45270 */
[----:B------:R-:W-:Y:S01]  /*3470*/  IMAD.MOV.U32 R12, RZ, RZ, 0x1 ;  /* 0x00000001ff0c7424 */ /* 0x000fe200078e00ff */
[----:B------:R-:W-:Y:S02]  /*3480*/  CS2R R10, SRZ ;  /* 0x00000000000a7805 */ /* 0x000fe4000001ff00 */
[----:B------:R-:W-:Y:S01]  /*3490*/  CS2R R8, SRZ ;  /* 0x0000000000087805 */ /* 0x000fe2000001ff00 */
[----:B------:R-:W-:Y:S01]  /*34a0*/  UMOV UR4, 0x400 ;  /* 0x0000040000047882 */ /* 0x000fe20000000000 */
[----:B------:R-:W-:Y:S01]  /*34b0*/  UMOV UR6, URZ ;  /* 0x000000ff00067c82 */ /* 0x000fe20008000000 */
[----:B------:R-:W-:-:S12]  /*34c0*/  ULEA UR37, UR37, UR4, 0x18 ;  /* 0x0000000425257291 */ /* 0x000fd8000f8ec0ff */
.L_x_67:
[----:B------:R-:W-:Y:S02]  /*34d0*/  LEA R0, R8, UR37, 0x3 ;  /* 0x0000002508007c11 */ /* 0x000fe4000f8e18ff */
[----:B------:R-:W-:-:S03]  /*34e0*/  SHF.L.U32 R4, R9, 0x1f, RZ ;  /* 0x0000001f09047819 */ /* 0x000fc600000006ff */
[----:B------:R-:W-:Y:S01]  /*34f0*/  VIADD R5, R0, 0x250 ;  /* 0x0000025000057836 */ /* 0x000fe20000000000 */
[----:B------:R-:W1:Y:S02]  /*3500*/  SYNCS.PHASECHK.TRANS64.TRYWAIT P0, [R0+URZ+0x240], R4 ;  /* 0x00024004000075a7 */ /* 0x000e6400080011ff */
[----:B-1----:R-:W-:Y:S05]  /*3510*/  @!P0 BRA `(.L_x_64) ;  /* 0x00000050005c8947 */ /* 0x002fea0003800000 */
.L_x_192:
[----:B------:R-:W-:Y:S01]  /*3520*/  ULEA UR5, UR6, UR37, 0x3 ;  /* 0x0000002506057291 */ /* 0x000fe2000f8e18ff */
[----:B-1----:R-:W-:Y:S01]  /*3530*/  PRMT R0, RZ, 0x654, R5 ;  /* 0x00000654ff007816 */ /* 0x002fe20000000005 */
[----:B------:R-:W-:Y:S01]  /*3540*/  @!P2 IMAD.MOV.U32 R4, RZ, RZ, 0x10 ;  /* 0x00000010ff04a424 */ /* 0x000fe200078e00ff */
[----:B------:R-:W-:Y:S01]  /*3550*/  SHF.L.U32 R5, R12, 0x1f, RZ ;  /* 0x0000001f0c057819 */ /* 0x000fe200000006ff */
[----:B------:R-:W-:Y:S01]  /*3560*/  UIADD3 UR4, UPT, UPT, UR5, 0x1e0, URZ ;  /* 0x000001e005047890 */ /* 0x000fe2000fffe0ff */
[----:B------:R1:W-:Y:S05]  /*3570*/  SYNCS.ARRIVE.TRANS64.RED.A1T0 RZ, [R0+URZ], RZ ;  /* 0x000000ff00ff79a7 */ /* 0x0003ea00081004ff */
[----:B------:R-:W-:Y:S01]  /*3580*/  IMAD.U32 R6, RZ, RZ, UR4 ;  /* 0x00000004ff067e24 */ /* 0x000fe2000f8e00ff */
[----:B------:R-:W2:Y:S04]  /*3590*/  SYNCS.PHASECHK.TRANS64.TRYWAIT P0, [UR5+0x1f0], R5 ;  /* 0x0001f005ff0075a7 */ /* 0x000ea80008001105 */
[----:B------:R-:W-:Y:S01]  /*35a0*/  PRMT R6, R2, 0x654, R6 ;  /* 0x0000065402067816 */ /* 0x000fe20000000006 */
[----:B-12---:R-:W-:Y:S06]  /*35b0*/  @!P0 BRA `(.L_x_65) ;  /* 0x0000005000488947 */ /* 0x006fec0003800000 */
.L_x_194:
[----:B------:R-:W-:Y:S01]  /*35c0*/  ULEA UR4, UR6, UR37, 0x4 ;  /* 0x0000002506047291 */ /* 0x000fe2000f8e20ff */
[----:B------:R-:W-:Y:S01]  /*35d0*/  SEL R3, R6, R3, !P2 ;  /* 0x0000000306037207 */ /* 0x000fe20005000000 */
[----:B------:R-:W-:Y:S01]  /*35e0*/  UIADD3 UR5, UPT, UPT, UR5, 0x1e0, URZ ;  /* 0x000001e005057890 */ /* 0x000fe2000fffe0ff */
[----:B-1----:R-:W-:Y:S01]  /*35f0*/  LEA R0, R11, UR37, 0x3 ;  /* 0x000000250b007c11 */ /* 0x002fe2000f8e18ff */
[----:B------:R-:W-:Y:S01]  /*3600*/  UIADD3 UR4, UPT, UPT, UR4, 0x270, URZ ;  /* 0x0000027004047890 */ /* 0x000fe2000fffe0ff */
[----:B------:R1:W-:Y:S01]  /*3610*/  @!P2 SYNCS.ARRIVE.TRANS64.RED RZ, [R3+URZ], R4 ;  /* 0x0000000403ffa9a7 */ /* 0x0003e200080004ff */
[----:B------:R-:W-:Y:S01]  /*3620*/  UIADD3 UR6, UPT, UPT, UR6, 0x1, URZ ;  /* 0x0000000106067890 */ /* 0x000fe2000fffe0ff */
[----:B------:R-:W-:-:S03]  /*3630*/  VIADD R8, R8, 0x1 ;  /* 0x0000000108087836 */ /* 0x000fc60000000000 */
[----:B------:R-:W-:Y:S02]  /*3640*/  UISETP.NE.AND UP0, UPT, UR6, 0x2, UPT ;  /* 0x000000020600788c */ /* 0x000fe4000bf05270 */
[----:B------:R-:W-:Y:S01]  /*3650*/  ISETP.NE.AND P0, PT, R8, 0x2, PT ;  /* 0x000000020800780c */ /* 0x000fe20003f05270 */
[----:B------:R-:W-:Y:S06]  /*3660*/  UGETNEXTWORKID.BROADCAST [UR4], [UR5] ;  /* 0x00000000040073ca */ /* 0x000fec0008000100 */
[----:B------:R-:W-:Y:S02]  /*3670*/  USEL UR4, URZ, 0x1, UP0 ;  /* 0x00000001ff047887 */ /* 0x000fe40008000000 */
[----:B------:R-:W-:-:S04]  /*3680*/  USEL UR6, UR6, URZ, UP0 ;  /* 0x000000ff06067287 */ /* 0x000fc80008000000 */
[----:B------:R-:W-:Y:S02]  /*3690*/  LOP3.LUT R12, R12, UR4, RZ, 0x3c, !PT ;  /* 0x000000040c0c7c12 */ /* 0x000fe4000f8e3cff */
[----:B-1----:R-:W-:-:S04]  /*36a0*/  SHF.L.U32 R4, R10, 0x1f, RZ ;  /* 0x0000001f0a047819 */ /* 0x002fc800000006ff */
[----:B------:R-:W1:Y:S02]  /*36b0*/  SYNCS.PHASECHK.TRANS64.TRYWAIT P1, [R0+URZ+0x1e0], R4 ;  /* 0x0001e004000075a7 */ /* 0x000e6400080211ff */
[----:B-1----:R-:W-:Y:S05]  /*36c0*/  @!P1 BRA `(.L_x_66) ;  /* 0x00000050001c9947 */ /* 0x002fea0003800000 */
.L_x_195:
[C---:B-1----:R-:W-:Y:S01]  /*36d0*/  LEA R4, R11.reuse, UR37, 0x4 ;  /* 0x000000250b047c11 */ /* 0x042fe2000f8e20ff */
[----:B------:R-:W-:Y:S01]  /*36e0*/  VIADD R0, R0, 0x1f0 ;  /* 0x000001f000007836 */ /* 0x000fe20000000000 */
[----:B------:R-:W-:Y:S01]  /*36f0*/  SEL R8, R8, RZ, P0 ;  /* 0x000000ff08087207 */ /* 0x000fe20000000000 */
[----:B------:R-:W-:-:S03]  /*3700*/  VIADD R11, R11, 0x1 ;  /* 0x000000010b0b7836 */ /* 0x000fc60000000000 */
[----:B------:R-:W1:Y:S01]  /*3710*/  LDS.128 R4, [R4+0x270] ;  /* 0x0002700004047984 */ /* 0x000e620000000c00 */
[----:B------:R-:W-:Y:S02]  /*3720*/  PRMT R0, RZ, 0x654, R0 ;  /* 0x00000654ff007816 */ /* 0x000fe40000000000 */
[C---:B------:R-:W-:Y:S01]  /*3730*/  ISETP.NE.AND P1, PT, R11.reuse, 0x2, PT ;  /* 0x000000020b00780c */ /* 0x040fe20003f25270 */
[----:B------:R-:W-:Y:S01]  /*3740*/  @!PT LDS RZ, [RZ] ;  /* 0x00000000fffff984 */ /* 0x000fe20000000800 */
[----:B------:R-:W-:Y:S01]  /*3750*/  @!PT LDS RZ, [RZ] ;  /* 0x00000000fffff984 */ /* 0x000fe20000000800 */
[----:B------:R-:W-:Y:S01]  /*3760*/  @!PT LDS RZ, [RZ] ;  /* 0x00000000fffff984 */ /* 0x000fe20000000800 */
[----:B------:R-:W-:Y:S01]  /*3770*/  @!PT LDS RZ, [RZ] ;  /* 0x00000000fffff984 */ /* 0x000fe20000000800 */
[----:B------:R2:W-:Y:S06]  /*3780*/  MEMBAR.ALL.CTA ;  /* 0x0000000000007992 */ /* 0x0005ec0000008000 */
[----:B--2---:R-:W2:Y:S01]  /*3790*/  FENCE.VIEW.ASYNC.S ;  /* 0x00000000000073c6 */ /* 0x004ea20000000000 */
[----:B------:R-:W-:Y:S01]  /*37a0*/  SEL R11, R11, RZ, P1 ;  /* 0x000000ff0b0b7207 */ /* 0x000fe20000800000 */
[----:B--2---:R2:W-:Y:S01]  /*37b0*/  SYNCS.ARRIVE.TRANS64.RED.A1T0 RZ, [R0+URZ], RZ ;  /* 0x000000ff00ff79a7 */ /* 0x0045e200081004ff */
[----:B-1----:R-:W-:-:S02]  /*37c0*/  LOP3.LUT P3, RZ, R6, 0x1, RZ, 0xc0, !PT ;  /* 0x0000000106ff7812 */ /* 0x002fc4000786c0ff */
[----:B------:R-:W-:-:S04]  /*37d0*/  SEL R4, RZ, 0x1, P1 ;  /* 0x00000001ff047807 */ /* 0x000fc80000800000 */
[----:B------:R-:W-:Y:S02]  /*37e0*/  LOP3.LUT R10, R10, R4, RZ, 0x3c, !PT ;  /* 0x000000040a0a7212 */ /* 0x000fe400078e3cff */
[----:B--2---:R-:W-:-:S04]  /*37f0*/  SEL R0, RZ, 0x1, P0 ;  /* 0x00000001ff007807 */ /* 0x004fc80000000000 */
[----:B------:R-:W-:Y:S01]  /*3800*/  LOP3.LUT R9, R9, R0, RZ, 0x3c, !PT ;  /* 0x0000000009097212 */ /* 0x000fe200078e3cff */
[----:B------:R-:W-:Y:S06]  /*3810*/  @P3 BRA `(.L_x_67) ;  /* 0xfffffffc002c3947 */ /* 0x000fec000383ffff */
[----:B------:R-:W-:Y:S01]  /*3820*/  ULEA UR5, UR6, UR37, 0x3 ;  /* 0x0000002506057291 */ /* 0x000fe2000f8e18ff */
[----:B------:R-:W-:-:S08]  /*3830*/  SHF.L.U32 R2, R12, 0x1f, RZ ;  /* 0x0000001f0c027819 */ /* 0x000fd000000006ff */
[----:B------:R-:W1:Y:S02]  /*3840*/  SYNCS.PHASECHK.TRANS64 P0, [UR5+0x1f0], R2 ;  /* 0x0001f002ff0075a7 */ /* 0x000e640008001005 */
[----:B-1----:R-:W-:Y:S05]  /*3850*/  @P0 BRA `(.L_x_68) ;  /* 0x0000000000080947 */ /* 0x002fea0003800000 */
[----:B------:R-:W1:Y:S02]  /*3860*/  SYNCS.PHASECHK.TRANS64.TRYWAIT P0, [UR5+0x1f0], R2 ;  /* 0x0001f002ff0075a7 */ /* 0x000e640008001105 */
[----:B-1----:R-:W-:Y:S05]  /*3870*/  @!P0 BRA `(.L_x_69) ;  /* 0x0000004c00c48947 */ /* 0x002fea0003800000 */
.L_x_68:
[----:B------:R-:W-:-:S04]  /*3880*/  UIADD3 UR4, UPT, UPT, UR6, 0x1, URZ ;  /* 0x0000000106047890 */ /* 0x000fc8000fffe0ff */
[----:B------:R-:W-:-:S04]  /*3890*/  UISETP.NE.AND UP0, UPT, UR4, 0x2, UPT ;  /* 0x000000020400788c */ /* 0x000fc8000bf05270 */
[----:B------:R-:W-:Y:S02]  /*38a0*/  USEL UR7, URZ, 0x1, UP0 ;  /* 0x00000001ff077887 */ /* 0x000fe40008000000 */
[----:B------:R-:W-:-:S04]  /*38b0*/  USEL UR4, UR4, URZ, UP0 ;  /* 0x000000ff04047287 */ /* 0x000fc80008000000 */
[----:B------:R-:W-:Y:S01]  /*38c0*/  ULEA UR4, UR4, UR37, 0x3 ;  /* 0x0000002504047291 */ /* 0x000fe2000f8e18ff */
[----:B-1----:R-:W-:-:S04]  /*38d0*/  LOP3.LUT R2, R12, UR7, RZ, 0x3c, !PT ;  /* 0x000000070c027c12 */ /* 0x002fc8000f8e3cff */
[----:B------:R-:W-:-:S04]  /*38e0*/  SHF.L.U32 R0, R2, 0x1f, RZ ;  /* 0x0000001f02007819 */ /* 0x000fc800000006ff */
[----:B------:R-:W1:Y:S02]  /*38f0*/  SYNCS.PHASECHK.TRANS64 P0, [UR4+0x1f0], R0 ;  /* 0x0001f000ff0075a7 */ /* 0x000e640008001004 */
[----:B-1----:R-:W-:Y:S05]  /*3900*/  @P0 EXIT ;  /* 0x000000000000094d */ /* 0x002fea0003800000 */
[----:B------:R-:W-:Y:S02]  /*3910*/  SHF.L.U32 R2, R2, 0x1f, RZ ;  /* 0x0000001f02027819 */ /* 0x000fe400000006ff */
[----:B------:R-:W-:-:S07]  /*3920*/  MOV R0, UR4 ;  /* 0x0000000400007c02 */ /* 0x000fce0008000f00 */
.L_x_70:
[----:B-1----:R1:W2:Y:S02]  /*3930*/  SYNCS.PHASECHK.TRANS64.TRYWAIT P0, [R0+URZ+0x1f0], R2 ;  /* 0x0001f002000075a7 */ /* 0x0022a400080011ff */
[----:B--2---:R-:W-:Y:S05]  /*3940*/  @!P0 NANOSLEEP.SYNCS 0x989680 ;  /* 0x009896800000895d */ /* 0x004fea0003900000 */
[----:B------:R-:W2:Y:S02]  /*3950*/  @!P0 SYNCS.PHASECHK.TRANS64 P0, [R0+URZ+0x1f0], R2 ;  /* 0x0001f002000085a7 */ /* 0x000ea400080010ff */
[----:B--2---:R-:W-:Y:S05]  /*3960*/  @P0 EXIT ;  /* 0x000000000000094d */ /* 0x004fea0003800000 */
[----:B------:R-:W-:Y:S05]  /*3970*/  BRA `(.L_x_70) ;  /* 0xfffffffc00ec7947 */ /* 0x000fea000383ffff */
.L_x_63:
[----:B------:R-:W-:-:S09]  /*3980*/  UISETP.NE.AND UP1, UPT, UR8, URZ, UPT ;  /* 0x000000ff0800728c */ /* 0x000fd2000bf25270 */
[----:B------:R-:W-:Y:S05]  /*3990*/  BRA.U UP1, `(.L_x_71) ;  /* 0x0000000d01947547 */ /* 0x000fea000b800000 */
[----:B------:R-:W-:Y:S01]  /*39a0*/  UMOV UR4, 0x40 ;  /* 0x0000004000047882 */ /* 0x000fe20000000000 */
[----:B------:R-:W-:Y:S01]  /*39b0*/  NOP ;  /* 0x0000000000007918 */ /* 0x000fe20000000000 */
[----:B------:R-:W-:Y:S01]  /*39c0*/  ULEA UR4, UR37, UR4, 0x18 ;  /* 0x0000000425047291 */ /* 0x000fe2000f8ec0ff */
[----:B------:R-:W-:Y:S02]  /*39d0*/  UMOV UR5, 0x400 ;  /* 0x0000040000057882 */ /* 0x000fe40000000000 */
[----:B------:R-:W-:-:S06]  /*39e0*/  ULEA UR37, UR37, UR5, 0x18 ;  /* 0x0000000525257291 */ /* 0x000fcc000f8ec0ff */
[----:B------:R-:W1:Y:S02]  /*39f0*/  LDS.U8 R0, [UR4+0x1c] ;  /* 0x00001c04ff007984 */ /* 0x000e640008000000 */
[----:B-1----:R-:W-:-:S13]  /*3a00*/  ISETP.NE.AND P0, PT, R0, RZ, PT ;  /* 0x000000ff0000720c */ /* 0x002fda0003f05270 */
[----:B------:R-:W-:Y:S05]  /*3a10*/  @P0 BRA `(.L_x_72) ;  /* 0x0000000000580947 */ /* 0x000fea0003800000 */
[----:B------:R-:W-:-:S13]  /*3a20*/  ELECT P0, URZ, PT ;  /* 0x0000000000ff782f */ /* 0x000fda0003800000 */
[----:B------:R-:W-:Y:S05]  /*3a30*/  @!P0 BRA `(.L_x_73) ;  /* 0x0000000000608947 */ /* 0x000fea0003800000 */
[----:B------:R-:W-:Y:S01]  /*3a40*/  UMOV UR5, 0x10 ;  /* 0x0000001000057882 */ /* 0x000fe20000000000 */
[----:B------:R-:W-:Y:S01]  /*3a50*/  HFMA2 R0, -RZ, RZ, 0, 5.9604644775390625e-08 ;  /* 0x00000001ff007431 */ /* 0x000fe200000001ff */
[----:B------:R-:W-:-:S03]  /*3a60*/  MOV R2, 0xffff ;  /* 0x0000ffff00027802 */ /* 0x000fc60000000f00 */
[----:B------:R-:W-:Y:S04]  /*3a70*/  DEPBAR.LE SB1, 0x36 ;  /* 0x00009d800000791a */ /* 0x000fe80000000000 */
[----:B------:R-:W1:Y:S02]  /*3a80*/  UTCATOMSWS.FIND_AND_SET.ALIGN UP0, UR5, UR5 ;  /* 0x00000005000575e3 */ /* 0x000e640008000800 */
[----:B-1----:R-:W-:Y:S01]  /*3a90*/  MOV R3, UR5 ;  /* 0x0000000500037c02 */ /* 0x002fe20008000f00 */
[----:B------:R-:W-:Y:S06]  /*3aa0*/  BRA.U UP0, `(.L_x_74) ;  /* 0x0000000100187547 */ /* 0x000fec000b800000 */
.L_x_75:
[----:B------:R-:W-:Y:S05]  /*3ab0*/  NANOSLEEP 0x64 ;  /* 0x000000640000795d */ /* 0x000fea0003800000 */
[----:B------:R-:W-:-:S05]  /*3ac0*/  UMOV UR5, 0x10 ;  /* 0x0000001000057882 */ /* 0x000fca0000000000 */
[----:B------:R-:W-:Y:S04]  /*3ad0*/  DEPBAR.LE SB1, 0x36 ;  /* 0x00009d800000791a */ /* 0x000fe80000000000 */
[----:B------:R-:W1:Y:S02]  /*3ae0*/  UTCATOMSWS.FIND_AND_SET.ALIGN UP0, UR5, UR5 ;  /* 0x00000005000575e3 */ /* 0x000e640008000800 */
[----:B-1----:R-:W-:Y:S01]  /*3af0*/  MOV R3, UR5 ;  /* 0x0000000500037c02 */ /* 0x002fe20008000f00 */
[----:B------:R-:W-:Y:S05]  /*3b00*/  BRA.U !UP0, `(.L_x_75) ;  /* 0xfffffffd08e87547 */ /* 0x000fea000b83ffff */
.L_x_74:
[-C--:B------:R-:W-:Y:S02]  /*3b10*/  SHF.L.U32 R2, R2, R3.reuse, RZ ;  /* 0x0000000302027219 */ /* 0x080fe400000006ff */
[----:B------:R-:W-:Y:S01]  /*3b20*/  SHF.L.U32 R0, R0, R3, RZ ;  /* 0x0000000300007219 */ /* 0x000fe200000006ff */
[----:B------:R-:W-:Y:S02]  /*3b30*/  IMAD.SHL.U32 R3, R3, 0x20, RZ ;  /* 0x0000002003037824 */ /* 0x000fe400078e00ff */
[----:B------:R1:W-:Y:S04]  /*3b40*/  ATOMS.OR RZ, [UR4+0x14], R2 ;  /* 0x00001402ffff798c */ /* 0x0003e8000b000004 */
[----:B------:R1:W-:Y:S04]  /*3b50*/  ATOMS.OR RZ, [UR4+0x18], R0 ;  /* 0x00001800ffff798c */ /* 0x0003e8000b000004 */
[----:B------:R1:W-:Y:S01]  /*3b60*/  STS [UR37+0x290], R3 ;  /* 0x00029003ff007988 */ /* 0x0003e20008000825 */
[----:B------:R-:W-:Y:S05]  /*3b70*/  BRA `(.L_x_73) ;  /* 0x0000000000107947 */ /* 0x000fea0003800000 */
.L_x_72:
[----:B------:R-:W-:Y:S02]  /*3b80*/  MOV R0, 0xffffffff ;  /* 0xffffffff00007802 */ /* 0x000fe40000000f00 */
[----:B------:R-:W-:-:S03]  /*3b90*/  MOV R2, 0x3bc0 ;  /* 0x00003bc000027802 */ /* 0x000fc60000000f00 */
[----:B------:R1:W-:Y:S04]  /*3ba0*/  STS [UR37+0x290], R0 ;  /* 0x00029000ff007988 */ /* 0x0003e80008000825 */
[----:B-1-3-5:R-:W-:Y:S05]  /*3bb0*/  CALL.REL.NOINC `($__internal_1_$__cuda_sm10x_tcgen05_guardrail_trap_phase_invalid_during_alloc) ;  /* 0x0000005000987944 */ /* 0x02afea0003c00000 */
.L_x_73:
[----:B------:R-:W-:Y:S05]  /*3bc0*/  WARPSYNC.ALL ;  /* 0x0000000000007948 */ /* 0x000fea0003800000 */
[----:B------:R-:W2:Y:S01]  /*3bd0*/  S2UR UR6, SR_CgaCtaId ;  /* 0x00000000000679c3 */ /* 0x000ea20000008800 */
[----:B------:R-:W-:Y:S01]  /*3be0*/  UMOV UR4, 0x400 ;  /* 0x0000040000047882 */ /* 0x000fe20000000000 */
[----:B------:R-:W-:-:S06]  /*3bf0*/  NOP ;  /* 0x0000000000007918 */ /* 0x000fcc0000000000 */
[----:B------:R-:W-:Y:S06]  /*3c00*/  BAR.ARV 0x6, 0xa0 ;  /* 0x0182800000007b1d */ /* 0x000fec0000002000 */
[----:B------:R-:W4:Y:S01]  /*3c10*/  LDCU UR7, c[0x0][0x38c] ;  /* 0x00007180ff0777ac */ /* 0x000f220008000800 */
[----:B------:R-:W-:Y:S01]  /*3c20*/  IMAD.MOV.U32 R11, RZ, RZ, 0x1 ;  /* 0x00000001ff0b7424 */ /* 0x000fe200078e00ff */
[----:B------:R-:W-:Y:S01]  /*3c30*/  CS2R R8, SRZ ;  /* 0x0000000000087805 */ /* 0x000fe2000001ff00 */
[----:B------:R-:W-:Y:S01]  /*3c40*/  IMAD.MOV.U32 R10, RZ, RZ, RZ ;  /* 0x000000ffff0a7224 */ /* 0x000fe200078e00ff */
[----:B------:R-:W-:Y:S01]  /*3c50*/  UMOV UR18, URZ ;  /* 0x000000ff00127c82 */ /* 0x000fe20008000000 */
[----:B------:R-:W-:Y:S01]  /*3c60*/  UMOV UR17, URZ ;  /* 0x000000ff00117c82 */ /* 0x000fe20008000000 */
[----:B------:R-:W-:Y:S01]  /*3c70*/  UMOV UR22, 0x0 ;  /* 0x0000000000167882 */ /* 0x000fe20000000000 */
[----:B------:R-:W-:Y:S01]  /*3c80*/  UMOV UR23, 0x4100490 ;  /* 0x0410049000177882 */ /* 0x000fe20000000000 */
[----:B------:R-:W-:Y:S01]  /*3c90*/  UMOV UR20, 0x0 ;  /* 0x0000000000147882 */ /* 0x000fe20000000000 */
[----:B------:R-:W-:Y:S01]  /*3ca0*/  UMOV UR21, 0x4100490 ;  /* 0x0410049000157882 */ /* 0x000fe20000000000 */
[----:B--2---:R-:W-:Y:S01]  /*3cb0*/  ULEA UR6, UR6, UR4, 0x18 ;  /* 0x0000000406067291 */ /* 0x004fe2000f8ec0ff */
[----:B------:R-:W2:Y:S03]  /*3cc0*/  LDCU UR4, c[0x0][0x38c] ;  /* 0x00007180ff0477ac */ /* 0x000ea60008000800 */
[----:B------:R-:W-:-:S02]  /*3cd0*/  UIADD3 UR11, UPT, UPT, UR6, 0x3600, URZ ;  /* 0x00003600060b7890 */ /* 0x000fc4000fffe0ff */
[----:B----4-:R-:W-:-:S03]  /*3ce0*/  UIADD3 UR7, UPT, UPT, UR7, 0x1f, URZ ;  /* 0x0000001f07077890 */ /* 0x010fc6000fffe0ff */
[----:B-1----:R-:W1:Y:S01]  /*3cf0*/  LDS R0, [UR6+0x290] ;  /* 0x00029006ff007984 */ /* 0x002e620008000800 */
[----:B------:R-:W-:Y:S02]  /*3d00*/  UIADD3 UR12, UPT, UPT, UR6, 0x1d600, URZ ;  /* 0x0001d600060c7890 */ /* 0x000fe4000fffe0ff */
[----:B------:R-:W-:Y:S02]  /*3d10*/  USHF.R.S32.HI UR5, URZ, 0x1f, UR7 ;  /* 0x0000001fff057899 */ /* 0x000fe40008011407 */
[----:B------:R-:W-:Y:S02]  /*3d20*/  USHF.R.U32.HI UR11, URZ, 0x4, UR11 ;  /* 0x00000004ff0b7899 */ /* 0x000fe4000801160b */
[----:B------:R-:W-:Y:S02]  /*3d30*/  ULEA.HI UR5, UR5, UR7, URZ, 0x5 ;  /* 0x0000000705057291 */ /* 0x000fe4000f8f28ff */
[----:B------:R-:W-:Y:S02]  /*3d40*/  USHF.R.U32.HI UR12, URZ, 0x4, UR12 ;  /* 0x00000004ff0c7899 */ /* 0x000fe4000801160c */
[----:B------:R-:W-:-:S02]  /*3d50*/  USHF.R.S32.HI UR5, URZ, 0x5, UR5 ;  /* 0x00000005ff057899 */ /* 0x000fc40008011405 */
[----:B------:R-:W-:Y:S02]  /*3d60*/  ULOP3.LUT UR11, UR11, 0x3fff, URZ, 0xc0, !UPT ;  /* 0x00003fff0b0b7892 */ /* 0x000fe4000f8ec0ff */
[----:B------:R-:W-:Y:S02]  /*3d70*/  UISETP.LT.AND UP0, UPT, UR5, 0x1, UPT ;  /* 0x000000010500788c */ /* 0x000fe4000bf01270 */
[----:B------:R-:W-:Y:S02]  /*3d80*/  ULOP3.LUT UR12, UR12, 0x3fff, URZ, 0xc0, !UPT ;  /* 0x00003fff0c0c7892 */ /* 0x000fe4000f8ec0ff */
[----:B------:R-:W-:Y:S02]  /*3d90*/  USEL UR10, UR5, 0x1, !UP0 ;  /* 0x00000001050a7887 */ /* 0x000fe4000c000000 */
[----:B------:R-:W-:Y:S02]  /*3da0*/  ULOP3.LUT UR11, UR11, 0x10000, URZ, 0xfc, !UPT ;  /* 0x000100000b0b7892 */ /* 0x000fe4000f8efcff */
[----:B------:R-:W-:-:S02]  /*3db0*/  ULOP3.LUT UR12, UR12, 0x10000, URZ, 0xfc, !UPT ;  /* 0x000100000c0c7892 */ /* 0x000fc4000f8efcff */
[----:B------:R-:W-:Y:S02]  /*3dc0*/  UIADD3 UR10, UPT, UPT, -UR10, URZ, URZ ;  /* 0x000000ff0a0a7290 */ /* 0x000fe4000fffe1ff */
[----:B--2---:R-:W-:Y:S01]  /*3dd0*/  UISETP.GE.AND UP3, UPT, UR4, 0x1, UPT ;  /* 0x000000010400788c */ /* 0x004fe2000bf66270 */
[----:B-1----:R-:W-:-:S15]  /*3de0*/  R2UR UR19, R0 ;  /* 0x00000000001372ca */ /* 0x002fde00000e0000 */
.L_x_82:
[----:B------:R-:W-:Y:S02]  /*3df0*/  LEA R0, R10, UR6, 0x3 ;  /* 0x000000060a007c11 */ /* 0x000fe4000f8e18ff */
[----:B------:R-:W-:Y:S02]  /*3e00*/  SHF.L.U32 R2, R9, 0x1f, RZ ;  /* 0x0000001f09027819 */ /* 0x000fe400000006ff */
[----:B------:R-:W-:Y:S01]  /*3e10*/  PLOP3.LUT P0, PT, PT, PT, UP3, 0x80, 0x8 ;  /* 0x000000000008781c */ /* 0x000fe20003f0f038 */
[----:B------:R-:W-:Y:S01]  /*3e20*/  VIADD R3, R0, 0x1f0 ;  /* 0x000001f000037836 */ /* 0x000fe20000000000 */
[----:B-1----:R-:W1:Y:S02]  /*3e30*/  SYNCS.PHASECHK.TRANS64.TRYWAIT P1, [R0+URZ+0x1e0], R2 ;  /* 0x0001e002000075a7 */ /* 0x002e6400080211ff */
[----:B-1--4-:R-:W-:Y:S09]  /*3e40*/  @!P1 BRA `(.L_x_76) ;  /* 0x0000004800689947 */ /* 0x012ff20003800000 */
.L_x_197:
[----:B------:R-:W-:Y:S01]  /*3e50*/  LEA R4, R10, UR6, 0x4 ;  /* 0x000000060a047c11 */ /* 0x000fe2000f8e20ff */
[----:B------:R-:W-:Y:S01]  /*3e60*/  @UP3 ULEA UR4, UR17, UR6, 0x3 ;  /* 0x0000000611043291 */ /* 0x000fe2000f8e18ff */
[----:B------:R-:W-:Y:S01]  /*3e70*/  PLOP3.LUT P2, PT, PT, PT, PT, 0x80, 0x8 ;  /* 0x000000000008781c */ /* 0x000fe20003f4f070 */
[----:B------:R-:W-:Y:S01]  /*3e80*/  ULEA UR8, UR18, UR6, 0x3 ;  /* 0x0000000612087291 */ /* 0x000fe2000f8e18ff */
[----:B------:R-:W-:Y:S02]  /*3e90*/  PRMT R3, RZ, 0x654, R3 ;  /* 0x00000654ff037816 */ /* 0x000fe40000000003 */
[----:B------:R-:W2:Y:S01]  /*3ea0*/  LDS.128 R4, [R4+0x270] ;  /* 0x0002700004047984 */ /* 0x000ea20000000c00 */
[----:B-1----:R-:W-:Y:S02]  /*3eb0*/  @P0 SHF.L.U32 R2, R8, 0x1f, RZ ;  /* 0x0000001f08020819 */ /* 0x002fe400000006ff */
[----:B------:R-:W-:Y:S01]  /*3ec0*/  SHF.L.U32 R0, R11, 0x1f, RZ ;  /* 0x0000001f0b007819 */ /* 0x000fe200000006ff */
[----:B------:R-:W-:Y:S01]  /*3ed0*/  @!PT LDS RZ, [RZ] ;  /* 0x00000000fffff984 */ /* 0x000fe20000000800 */
[----:B------:R-:W-:Y:S01]  /*3ee0*/  @!PT LDS RZ, [RZ] ;  /* 0x00000000fffff984 */ /* 0x000fe20000000800 */
[----:B------:R-:W-:Y:S01]  /*3ef0*/  @!PT LDS RZ, [RZ] ;  /* 0x00000000fffff984 */ /* 0x000fe20000000800 */
[----:B------:R-:W-:Y:S01]  /*3f00*/  @!PT LDS RZ, [RZ] ;  /* 0x00000000fffff984 */ /* 0x000fe20000000800 */
[----:B------:R1:W-:Y:S06]  /*3f10*/  MEMBAR.ALL.CTA ;  /* 0x0000000000007992 */ /* 0x0003ec0000008000 */
[----:B-1----:R-:W1:Y:S02]  /*3f20*/  FENCE.VIEW.ASYNC.S ;  /* 0x00000000000073c6 */ /* 0x002e640000000000 */
[----:B-1----:R1:W-:Y:S01]  /*3f30*/  SYNCS.ARRIVE.TRANS64.RED.A1T0 RZ, [R3+URZ], RZ ;  /* 0x000000ff03ff79a7 */ /* 0x0023e200081004ff */
[----:B------:R1:W4:Y:S01]  /*3f40*/  @P0 SYNCS.PHASECHK.TRANS64.TRYWAIT P2, [UR4], R2 ;  /* 0x00000002ff0005a7 */ /* 0x0003220008041104 */
[----:B------:R-:W-:Y:S01]  /*3f50*/  ULEA.HI UR4, UR18, UR18, URZ, 0x1 ;  /* 0x0000001212047291 */ /* 0x000fe2000f8f08ff */
[----:B--2---:R-:W-:-:S03]  /*3f60*/  LOP3.LUT P1, RZ, R6, 0x1, RZ, 0xc0, !PT ;  /* 0x0000000106ff7812 */ /* 0x004fc6000782c0ff */
[----:B------:R-:W-:Y:S02]  /*3f70*/  USHF.L.U32 UR9, UR4, 0x5, URZ ;  /* 0x0000000504097899 */ /* 0x000fe400080006ff */
[----:B------:R-:W-:Y:S02]  /*3f80*/  ULOP3.LUT UR4, UR4, 0xffe, URZ, 0xc0, !UPT ;  /* 0x00000ffe04047892 */ /* 0x000fe4000f8ec0ff */
[----:B------:R-:W-:Y:S02]  /*3f90*/  ULOP3.LUT UR9, UR9, 0xffffffc0, URZ, 0xc0, !UPT ;  /* 0xffffffc009097892 */ /* 0x000fe4000f8ec0ff */
[----:B------:R-:W-:Y:S02]  /*3fa0*/  UIADD3 UR4, UPT, UPT, -UR4, UR18, URZ ;  /* 0x0000001204047290 */ /* 0x000fe4000fffe1ff */
[----:B------:R-:W-:Y:S01]  /*3fb0*/  UIADD3 UR9, UPT, UPT, UR19, UR9, URZ ;  /* 0x0000000913097290 */ /* 0x000fe2000fffe0ff */
[----:B------:R-:W2:Y:S03]  /*3fc0*/  SYNCS.PHASECHK.TRANS64.TRYWAIT P0, [UR8+0x220], R0 ;  /* 0x00022000ff0075a7 */ /* 0x000ea60008001108 */
[----:B------:R-:W-:Y:S01]  /*3fd0*/  ULEA UR9, UR4, UR9, 0x14 ;  /* 0x0000000904097291 */ /* 0x000fe2000f8ea0ff */
[----:B-12-4-:R-:W-:Y:S11]  /*3fe0*/  @!P0 BRA `(.L_x_77) ;  /* 0x0000004800148947 */ /* 0x016ff60003800000 */
.L_x_199:
[----:B------:R-:W-:Y:S01]  /*3ff0*/  IADD3 R10, PT, PT, R10, 0x1, RZ ;  /* 0x000000010a0a7810 */ /* 0x000fe20007ffe0ff */
[----:B------:R-:W-:Y:S06]  /*4000*/  BRA.U !UP3, `(.L_x_78) ;  /* 0x000000010b987547 */ /* 0x000fec000b800000 */
[----:B------:R-:W-:Y:S01]  /*4010*/  UPLOP3.LUT UP4, UPT, UPT, UPT, UPT, 0x40, 0x4 ;  /* 0x000000000004789c */ /* 0x000fe20003f8e870 */
[----:B------:R-:W-:Y:S01]  /*4020*/  UMOV UR16, UR10 ;  /* 0x0000000a00107c82 */ /* 0x000fe20008000000 */
[----:B------:R-:W-:Y:S01]  /*4030*/  UMOV UR15, UR5 ;  /* 0x00000005000f7c82 */ /* 0x000fe20008000000 */
[----:B------:R-:W-:-:S08]  /*4040*/  UMOV UR14, UR17 ;  /* 0x00000011000e7c82 */ /* 0x000fd00008000000 */
.L_x_81:
[----:B------:R-:W-:Y:S02]  /*4050*/  UIADD3 UR16, UPT, UPT, UR16, 0x1, URZ ;  /* 0x0000000110107890 */ /* 0x000fe4000fffe0ff */
[----:B--2---:R-:W-:Y:S02]  /*4060*/  ULEA UR7, UR14, UR6, 0x3 ;  /* 0x000000060e077291 */ /* 0x004fe4000f8e18ff */
[----:B------:R-:W-:Y:S01]  /*4070*/  UISETP.NE.AND UP0, UPT, UR16, URZ, UPT ;  /* 0x000000ff1000728c */ /* 0x000fe2000bf05270 */
[----:B----4-:R-:W-:Y:S10]  /*4080*/  @P2 BRA `(.L_x_79) ;  /* 0x00000000000c2947 */ /* 0x010ff40003800000 */
[----:B-1----:R-:W-:Y:S04]  /*4090*/  SHF.L.U32 R2, R8, 0x1f, RZ ;  /* 0x0000001f08027819 */ /* 0x002fe800000006ff */
[----:B------:R-:W1:Y:S02]  /*40a0*/  SYNCS.PHASECHK.TRANS64.TRYWAIT P0, [UR7], R2 ;  /* 0x00000002ff0075a7 */ /* 0x000e640008001107 */
[----:B-1----:R-:W-:Y:S05]  /*40b0*/  @!P0 BRA `(.L_x_80) ;  /* 0x0000004400f88947 */ /* 0x002fea0003800000 */
.L_x_79:
[----:B------:R-:W-:Y:S01]  /*40c0*/  UISETP.NE.AND UP1, UPT, UR15, 0x1, UPT ;  /* 0x000000010f00788c */ /* 0x000fe2000bf25270 */
[----:B------:R-:W-:Y:S01]  /*40d0*/  PLOP3.LUT P2, PT, PT, PT, PT, 0x80, 0x8 ;  /* 0x000000000008781c */ /* 0x000fe20003f4f070 */
[----:B------:R-:W-:Y:S02]  /*40e0*/  UIADD3 UR17, UPT, UPT, UR14, 0x1, URZ ;  /* 0x000000010e117890 */ /* 0x000fe4000fffe0ff */
[----:B------:R-:W-:Y:S02]  /*40f0*/  ULEA UR24, UR14, UR12, 0x8 ;  /* 0x0000000c0e187291 */ /* 0x000fe4000f8e40ff */
[----:B------:R-:W-:Y:S01]  /*4100*/  UISETP.NE.AND UP2, UPT, UR17, 0x1a, UPT ;  /* 0x0000001a1100788c */ /* 0x000fe2000bf45270 */
[----:B------:R-:W-:Y:S01]  /*4110*/  PLOP3.LUT P0, PT, PT, PT, UP1, 0x80, 0x8 ;  /* 0x000000000008781c */ /* 0x000fe20003f0f018 */
[----:B------:R-:W-:Y:S02]  /*4120*/  ULEA UR26, UR14, UR11, 0x8 ;  /* 0x0000000b0e1a7291 */ /* 0x000fe4000f8e40ff */
[----:B------:R-:W-:Y:S02]  /*4130*/  USEL UR13, URZ, 0x1, UP2 ;  /* 0x00000001ff0d7887 */ /* 0x000fe40009000000 */
[----:B------:R-:W-:Y:S02]  /*4140*/  USEL UR17, UR17, URZ, UP2 ;  /* 0x000000ff11117287 */ /* 0x000fe40009000000 */
[----:B------:R-:W-:Y:S02]  /*4150*/  UIADD3 UR30, UPT, UPT, UR24, 0x2, URZ ;  /* 0x00000002181e7890 */ /* 0x000fe4000fffe0ff */
[----:B------:R-:W-:Y:S01]  /*4160*/  @UP1 ULEA UR4, UR17, UR6, 0x3 ;  /* 0x0000000611041291 */ /* 0x000fe2000f8e18ff */
[----:B------:R-:W-:Y:S01]  /*4170*/  LOP3.LUT R8, R8, UR13, RZ, 0x3c, !PT ;  /* 0x0000000d08087c12 */ /* 0x000fe2000f8e3cff */
[----:B------:R-:W-:Y:S02]  /*4180*/  UIADD3 UR28, UPT, UPT, UR26, 0x2, URZ ;  /* 0x000000021a1c7890 */ /* 0x000fe4000fffe0ff */
[----:B------:R-:W-:Y:S01]  /*4190*/  UIADD3 UR7, UPT, UPT, UR7, 0xd0, URZ ;  /* 0x000000d007077890 */ /* 0x000fe2000fffe0ff */
[----:B-1----:R-:W-:Y:S01]  /*41a0*/  @P0 SHF.L.U32 R0, R8, 0x1f, RZ ;  /* 0x0000001f08000819 */ /* 0x002fe200000006ff */
[----:B------:R-:W-:Y:S01]  /*41b0*/  UMOV UR25, 0x80004020 ;  /* 0x8000402000197882 */ /* 0x000fe20000000000 */
[----:B------:R-:W-:Y:S01]  /*41c0*/  UMOV UR27, 0x80004020 ;  /* 0x80004020001b7882 */ /* 0x000fe20000000000 */
[----:B------:R-:W-:Y:S01]  /*41d0*/  UMOV UR31, 0x80004020 ;  /* 0x80004020001f7882 */ /* 0x000fe20000000000 */
[----:B------:R2:W4:Y:S01]  /*41e0*/  @P0 SYNCS.PHASECHK.TRANS64.TRYWAIT P2, [UR4], R0 ;  /* 0x00000000ff0005a7 */ /* 0x0005220008041104 */
[----:B------:R-:W-:Y:S01]  /*41f0*/  UIADD3 UR15, UPT, UPT, UR15, -0x1, URZ ;  /* 0xffffffff0f0f7890 */ /* 0x000fe2000fffe0ff */
[----:B------:R2:W-:Y:S01]  /*4200*/  UTCHMMA gdesc[UR26], gdesc[UR24], tmem[UR9], tmem[UR22], idesc[UR23], UP4 ;  /* 0x00ff16181a0075ea */ /* 0x0005e2000a000009 */
[----:B------:R-:W-:Y:S01]  /*4210*/  UPLOP3.LUT UP4, UPT, UPT, UPT, UPT, 0x80, 0x8 ;  /* 0x000000000008789c */ /* 0x000fe20003f8f070 */
[----:B------:R-:W-:Y:S01]  /*4220*/  UMOV UR29, 0x80004020 ;  /* 0x80004020001d7882 */ /* 0x000fe20000000000 */
[----:B------:R-:W-:Y:S01]  /*4230*/  UMOV UR14, UR17 ;  /* 0x00000011000e7c82 */ /* 0x000fe20008000000 */
[----:B------:R2:W-:Y:S01]  /*4240*/  UTCHMMA gdesc[UR28], gdesc[UR30], tmem[UR9], tmem[UR20], idesc[UR21], UPT ;  /* 0x00ff141e1c0075ea */ /* 0x0005e2000b800009 */
[----:B------:R2:W-:Y:S01]  /*4250*/  UTCBAR [UR7], URZ ;  /* 0x000000ff070073e9 */ /* 0x0005e200080000ff */
[----:B------:R-:W-:Y:S06]  /*4260*/  BRA.U UP0, `(.L_x_81) ;  /* 0xfffffffd00787547 */ /* 0x000fec000b83ffff */
.L_x_78:
[----:B------:R-:W-:Y:S01]  /*4270*/  UIADD3 UR18, UPT, UPT, UR18, 0x1, URZ ;  /* 0x0000000112127890 */ /* 0x000fe2000fffe0ff */
[C---:B------:R-:W-:Y:S01]  /*4280*/  ISETP.NE.AND P0, PT, R10.reuse, 0x2, PT ;  /* 0x000000020a00780c */ /* 0x040fe20003f05270 */
[----:B------:R-:W-:Y:S02]  /*4290*/  UIADD3 UR8, UPT, UPT, UR8, 0x200, URZ ;  /* 0x0000020008087890 */ /* 0x000fe4000fffe0ff */
[----:B------:R-:W-:Y:S01]  /*42a0*/  UISETP.NE.AND UP0, UPT, UR18, 0x4, UPT ;  /* 0x000000041200788c */ /* 0x000fe2000bf05270 */
[----:B-12---:R-:W-:Y:S02]  /*42b0*/  SEL R0, RZ, 0x1, P0 ;  /* 0x00000001ff007807 */ /* 0x006fe40000000000 */
[----:B------:R-:W-:Y:S01]  /*42c0*/  SEL R10, R10, RZ, P0 ;  /* 0x000000ff0a0a7207 */ /* 0x000fe20000000000 */
[----:B------:R-:W-:Y:S01]  /*42d0*/  USEL UR4, URZ, 0x1, UP0 ;  /* 0x00000001ff047887 */ /* 0x000fe20008000000 */
[----:B------:R-:W-:Y:S01]  /*42e0*/  LOP3.LUT R9, R9, R0, RZ, 0x3c, !PT ;  /* 0x0000000009097212 */ /* 0x000fe200078e3cff */
[----:B------:R-:W-:Y:S01]  /*42f0*/  USEL UR18, UR18, URZ, UP0 ;  /* 0x000000ff12127287 */ /* 0x000fe20008000000 */
[----:B------:R1:W-:Y:S03]  /*4300*/  UTCBAR [UR8], URZ ;  /* 0x000000ff080073e9 */ /* 0x0003e600080000ff */
[----:B------:R-:W-:Y:S01]  /*4310*/  LOP3.LUT R11, R11, UR4, RZ, 0x3c, !PT ;  /* 0x000000040b0b7c12 */ /* 0x000fe2000f8e3cff */
[----:B------:R-:W-:Y:S07]  /*4320*/  @P1 BRA `(.L_x_82) ;  /* 0xfffffff800b01947 */ /* 0x000fee000383ffff */
[----:B------:R-:W2:Y:S01]  /*4330*/  S2UR UR4, SR_CgaCtaId ;  /* 0x00000000000479c3 */ /* 0x000ea20000008800 */
[----:B------:R-:W-:Y:S01]  /*4340*/  ELECT P0, URZ, PT ;  /* 0x0000000000ff782f */ /* 0x000fe20003800000 */
[----:B------:R-:W-:Y:S01]  /*4350*/  IMAD.MOV.U32 R0, RZ, RZ, 0x1 ;  /* 0x00000001ff007424 */ /* 0x000fe200078e00ff */
[----:B------:R-:W-:Y:S01]  /*4360*/  UIADD3 UR6, UPT, UPT, UR6, 0x220, URZ ;  /* 0x0000022006067890 */ /* 0x000fe2000fffe0ff */
[----:B------:R-:W-:Y:S01]  /*4370*/  SHF.L.U32 R2, R11, 0x1f, RZ ;  /* 0x0000001f0b027819 */ /* 0x000fe200000006ff */
[----:B------:R-:W-:-:S03]  /*4380*/  UMOV UR5, 0x40 ;  /* 0x0000004000057882 */ /* 0x000fc60000000000 */
[----:B------:R-:W-:Y:S01]  /*4390*/  UVIRTCOUNT.DEALLOC.SMPOOL 0x80 ;  /* 0x000000800000784c */ /* 0x000fe20000000000 */
[----:B--2---:R-:W-:Y:S02]  /*43a0*/  ULEA UR4, UR4, UR5, 0x18 ;  /* 0x0000000504047291 */ /* 0x004fe4000f8ec0ff */
[----:B------:R-:W-:-:S07]  /*43b0*/  ULEA UR5, UR18, UR6, 0x3 ;  /* 0x0000000612057291 */ /* 0x000fce000f8e18ff */
[----:B------:R2:W-:Y:S02]  /*43c0*/  @P0 STS.U8 [UR4+0x1c], R0 ;  /* 0x00001c00ff000988 */ /* 0x0005e40008000004 */
[----:B------:R-:W3:Y:S02]  /*43d0*/  SYNCS.PHASECHK.TRANS64.TRYWAIT P0, [UR5], R2 ;  /* 0x00000002ff0075a7 */ /* 0x000ee40008001105 */
[----:B--23--:R-:W-:Y:S05]  /*43e0*/  @!P0 BRA `(.L_x_83) ;  /* 0x0000004400448947 */ /* 0x00cfea0003800000 */
.L_x_202:
[----:B------:R-:W-:-:S04]  /*43f0*/  UIADD3 UR7, UPT, UPT, UR18, 0x1, URZ ;  /* 0x0000000112077890 */ /* 0x000fc8000fffe0ff */
[----:B------:R-:W-:-:S04]  /*4400*/  UISETP.NE.AND UP0, UPT, UR7, 0x4, UPT ;  /* 0x000000040700788c */ /* 0x000fc8000bf05270 */
[----:B-1----:R-:W-:Y:S02]  /*4410*/  USEL UR8, URZ, 0x1, UP0 ;  /* 0x00000001ff087887 */ /* 0x002fe40008000000 */
[----:B------:R-:W-:-:S04]  /*4420*/  USEL UR7, UR7, URZ, UP0 ;  /* 0x000000ff07077287 */ /* 0x000fc80008000000 */
[----:B------:R-:W-:Y:S01]  /*4430*/  ULEA UR5, UR7, UR6, 0x3 ;  /* 0x0000000607057291 */ /* 0x000fe2000f8e18ff */
[----:B--2---:R-:W-:-:S04]  /*4440*/  LOP3.LUT R2, R11, UR8, RZ, 0x3c, !PT ;  /* 0x000000080b027c12 */ /* 0x004fc8000f8e3cff */
[----:B------:R-:W-:-:S04]  /*4450*/  SHF.L.U32 R3, R2, 0x1f, RZ ;  /* 0x0000001f02037819 */ /* 0x000fc800000006ff */
[----:B------:R-:W1:Y:S02]  /*4460*/  SYNCS.PHASECHK.TRANS64.TRYWAIT P0, [UR5], R3 ;  /* 0x00000003ff0075a7 */ /* 0x000e640008001105 */
[----:B-1----:R-:W-:Y:S05]  /*4470*/  @!P0 BRA `(.L_x_84) ;  /* 0x0000004400388947 */ /* 0x002fea0003800000 */
.L_x_204:
        /* <DEDUP_REMOVED lines=9> */
.L_x_206:
[----:B------:R-:W-:-:S04]  /*4510*/  UIADD3 UR7, UPT, UPT, UR7, 0x1, URZ ;  /* 0x0000000107077890 */ /* 0x000fc8000fffe0ff */
[----:B------:R-:W-:-:S04]  /*4520*/  UISETP.NE.AND UP0, UPT, UR7, 0x4, UPT ;  /* 0x000000040700788c */ /* 0x000fc8000bf05270 */
[----:B------:R-:W-:Y:S02]  /*4530*/  USEL UR5, URZ, 0x1, UP0 ;  /* 0x00000001ff057887 */ /* 0x000fe40008000000 */
[----:B------:R-:W-:-:S04]  /*4540*/  USEL UR7, UR7, URZ, UP0 ;  /* 0x000000ff07077287 */ /* 0x000fc80008000000 */
[----:B------:R-:W-:Y:S01]  /*4550*/  ULEA UR7, UR7, UR6, 0x3 ;  /* 0x0000000607077291 */ /* 0x000fe2000f8e18ff */
[----:B------:R-:W-:-:S04]  /*4560*/  LOP3.LUT R2, R2, UR5, RZ, 0x3c, !PT ;  /* 0x0000000502027c12 */ /* 0x000fc8000f8e3cff */
[----:B------:R-:W-:-:S04]  /*4570*/  SHF.L.U32 R2, R2, 0x1f, RZ ;  /* 0x0000001f02027819 */ /* 0x000fc800000006ff */
[----:B------:R-:W2:Y:S02]  /*4580*/  SYNCS.PHASECHK.TRANS64.TRYWAIT P0, [UR7], R2 ;  /* 0x00000002ff0075a7 */ /* 0x000ea40008001107 */
[----:B--2---:R-:W-:Y:S05]  /*4590*/  @!P0 BRA `(.L_x_86) ;  /* 0x0000004400208947 */ /* 0x004fea0003800000 */
.L_x_208:
[----:B------:R-:W-:Y:S01]  /*45a0*/  NOP ;  /* 0x0000000000007918 */ /* 0x000fe20000000000 */
[----:B-1----:R-:W1:Y:S01]  /*45b0*/  LDS R0, [UR4+0x14] ;  /* 0x00001404ff007984 */ /* 0x002e620008000800 */
[----:B------:R-:W-:Y:S01]  /*45c0*/  ULOP3.LUT UR6, UR19, 0xffff, URZ, 0xc0, !UPT ;  /* 0x0000ffff13067892 */ /* 0x000fe2000f8ec0ff */
[----:B------:R-:W-:Y:S01]  /*45d0*/  UMOV UR8, 0xffff ;  /* 0x0000ffff00087882 */ /* 0x000fe20000000000 */
[----:B------:R-:W-:Y:S02]  /*45e0*/  UMOV UR5, 0x1 ;  /* 0x0000000100057882 */ /* 0x000fe40000000000 */
[----:B------:R-:W-:-:S04]  /*45f0*/  USHF.R.U32.HI UR6, URZ, 0x5, UR6 ;  /* 0x00000005ff067899 */ /* 0x000fc80008011606 */
[----:B------:R-:W-:Y:S02]  /*4600*/  USHF.L.U32 UR8, UR8, UR6, URZ ;  /* 0x0000000608087299 */ /* 0x000fe400080006ff */
[----:B------:R-:W-:-:S04]  /*4610*/  USHF.L.U32 UR5, UR5, UR6, URZ ;  /* 0x0000000605057299 */ /* 0x000fc800080006ff */
[----:B-1----:R-:W-:-:S04]  /*4620*/  LOP3.LUT R0, R0, UR8, RZ, 0xc0, !PT ;  /* 0x0000000800007c12 */ /* 0x002fc8000f8ec0ff */
[----:B------:R-:W-:-:S13]  /*4630*/  ISETP.NE.AND P0, PT, R0, UR8, PT ;  /* 0x0000000800007c0c */ /* 0x000fda000bf05270 */
[----:B------:R-:W-:Y:S05]  /*4640*/  @P0 BRA `(.L_x_87) ;  /* 0x0000000000580947 */ /* 0x000fea0003800000 */
[----:B------:R-:W1:Y:S02]  /*4650*/  LDS R0, [UR4+0x18] ;  /* 0x00001804ff007984 */ /* 0x000e640008000800 */
[----:B-1----:R-:W-:-:S04]  /*4660*/  LOP3.LUT R0, R0, UR5, RZ, 0xc0, !PT ;  /* 0x0000000500007c12 */ /* 0x002fc8000f8ec0ff */
[----:B------:R-:W-:-:S13]  /*4670*/  ISETP.NE.AND P0, PT, R0, UR5, PT ;  /* 0x0000000500007c0c */ /* 0x000fda000bf05270 */
[----:B------:R-:W-:Y:S05]  /*4680*/  @P0 BRA `(.L_x_88) ;  /* 0x00000000003c0947 */ /* 0x000fea0003800000 */
[----:B------:R-:W1:Y:S01]  /*4690*/  S2R R2, SR_LANEID ;  /* 0x0000000000027919 */ /* 0x000e620000000000 */
[----:B------:R-:W-:Y:S01]  /*46a0*/  ULOP3.LUT UR8, URZ, UR8, URZ, 0x33, !UPT ;  /* 0x00000008ff087292 */ /* 0x000fe2000f8e33ff */
[----:B------:R-:W-:Y:S02]  /*46b0*/  VOTEU.ANY UR7, UPT, PT ;  /* 0x0000000000077886 */ /* 0x000fe400038e0100 */
[----:B------:R-:W-:-:S03]  /*46c0*/  UFLO.U32 UR7, UR7 ;  /* 0x00000007000772bd */ /* 0x000fc600080e0000 */
[----:B------:R-:W-:-:S04]  /*46d0*/  IMAD.U32 R0, RZ, RZ, UR8 ;  /* 0x00000008ff007e24 */ /* 0x000fc8000f8e00ff */
[----:B------:R2:W3:Y:S02]  /*46e0*/  REDUX UR6, R0 ;  /* 0x00000000000673c4 */ /* 0x0004e40000000000 */
[----:B------:R1:W-:Y:S02]  /*46f0*/  UTCATOMSWS.AND URZ, UR8 ;  /* 0x0000000800ff79e3 */ /* 0x0003e40008000000 */
[----:B-1----:R-:W-:Y:S02]  /*4700*/  ISETP.EQ.U32.AND P0, PT, R2, UR7, PT ;  /* 0x0000000702007c0c */ /* 0x002fe4000bf02070 */
[----:B--2---:R-:W-:Y:S02]  /*4710*/  LOP3.LUT R0, RZ, UR5, RZ, 0x33, !PT ;  /* 0x00000005ff007c12 */ /* 0x004fe4000f8e33ff */
[----:B---3--:R-:W-:Y:S02]  /*4720*/  MOV R2, UR6 ;  /* 0x0000000600027c02 */ /* 0x008fe40008000f00 */
[----:B------:R-:W1:Y:S07]  /*4730*/  REDUX UR5, R0 ;  /* 0x00000000000573c4 */ /* 0x000e6e0000000000 */
[----:B------:R2:W-:Y:S01]  /*4740*/  @P0 ATOMS.AND RZ, [UR4+0x14], R2 ;  /* 0x00001402ffff098c */ /* 0x0005e2000a800004 */
[----:B-1----:R-:W-:-:S05]  /*4750*/  IMAD.U32 R0, RZ, RZ, UR5 ;  /* 0x00000005ff007e24 */ /* 0x002fca000f8e00ff */
[----:B------:R2:W-:Y:S01]  /*4760*/  @P0 ATOMS.AND RZ, [UR4+0x18], R0 ;  /* 0x00001800ffff098c */ /* 0x0005e2000a800004 */
[----:B------:R-:W-:Y:S05]  /*4770*/  BRA `(.L_x_89) ;  /* 0x0000000000147947 */ /* 0x000fea0003800000 */
.L_x_88:
[----:B------:R-:W-:Y:S02]  /*4780*/  MOV R2, 0x47a0 ;  /* 0x000047a000027802 */ /* 0x000fe40000000f00 */
[----:B----45:R-:W-:Y:S05]  /*4790*/  CALL.REL.NOINC `($__internal_0_$__cuda_sm10x_tcgen05_guardrail_trap_col_being_dealloced_not_returned_by_alloc) ;  /* 0x0000004400947944 */ /* 0x030fea0003c00000 */
[----:B------:R-:W-:Y:S05]  /*47a0*/  BRA `(.L_x_89) ;  /* 0x0000000000087947 */ /* 0x000fea0003800000 */
.L_x_87:
[----:B------:R-:W-:Y:S02]  /*47b0*/  MOV R2, 0x47d0 ;  /* 0x000047d000027802 */ /* 0x000fe40000000f00 */
[----:B----45:R-:W-:Y:S05]  /*47c0*/  CALL.REL.NOINC `($__internal_2_$__cuda_sm10x_tcgen05_guardrail_trap_unallocated_columns_being_dealloced) ;  /* 0x0000004400a07944 */ /* 0x030fea0003c00000 */
.L_x_89:
[----:B------:R-:W-:Y:S01]  /*47d0*/  NOP ;  /* 0x0000000000007918 */ /* 0x000fe20000000000 */
[----:B------:R-:W-:Y:S05]  /*47e0*/  EXIT ;  /* 0x000000000000794d */ /* 0x000fea0003800000 */
.L_x_71:
[----:B------:R-:W-:-:S09]  /*47f0*/  UISETP.NE.OR UP2, UPT, UR8, 0x3, !UP2 ;  /* 0x000000030800788c */ /* 0x000fd2000d745670 */
[----:B------:R-:W-:Y:S05]  /*4800*/  BRA.U UP2, `(.L_x_90) ;  /* 0x0000000d02ac7547 */ /* 0x000fea000b800000 */
[----:B------:R-:W1:Y:S01]  /*4810*/  LDC R0, c[0x0][0xb30] ;  /* 0x0002cc00ff007b82 */ /* 0x000e620000000800 */
[----:B------:R-:W2:Y:S01]  /*4820*/  LDCU.64 UR8, c[0x0][0x888] ;  /* 0x00011100ff0877ac */ /* 0x000ea20008000a00 */
[----:B------:R-:W-:Y:S01]  /*4830*/  IMAD.MOV.U32 R32, RZ, RZ, 0x1 ;  /* 0x00000001ff207424 */ /* 0x000fe200078e00ff */
[----:B------:R-:W-:Y:S01]  /*4840*/  CS2R R28, SRZ ;  /* 0x00000000001c7805 */ /* 0x000fe2000001ff00 */
[----:B------:R-:W-:Y:S01]  /*4850*/  IMAD.MOV.U32 R25, RZ, RZ, 0x1000 ;  /* 0x00001000ff197424 */ /* 0x000fe200078e00ff */
[----:B------:R-:W4:Y:S03]  /*4860*/  LDCU.64 UR4, c[0x0][0x890] ;  /* 0x00011200ff0477ac */ /* 0x000f260008000a00 */
[----:B------:R-:W3:Y:S01]  /*4870*/  LDC R24, c[0x0][0x370] ;  /* 0x0000dc00ff187b82 */ /* 0x000ee20000000800 */
[----:B------:R-:W-:Y:S01]  /*4880*/  UMOV UR7, 0x400 ;  /* 0x0000040000077882 */ /* 0x000fe20000000000 */
[----:B------:R-:W-:-:S02]  /*4890*/  UPLOP3.LUT UP1, UPT, UPT, UPT, UPT, 0x40, 0x4 ;  /* 0x000000000004789c */ /* 0x000fc40003f2e870 */
[----:B------:R-:W-:Y:S01]  /*48a0*/  ULEA UR7, UR37, UR7, 0x18 ;  /* 0x0000000725077291 */ /* 0x000fe2000f8ec0ff */
[----:B------:R-:W-:-:S03]  /*48b0*/  UMOV UR13, URZ ;  /* 0x000000ff000d7c82 */ /* 0x000fc60008000000 */
[----:B------:R-:W3:Y:S01]  /*48c0*/  LDC R3, c[0x0][0xb0c] ;  /* 0x0002c300ff037b82 */ /* 0x000ee20000000800 */
[----:B--2---:R-:W-:Y:S02]  /*48d0*/  UISETP.NE.U32.AND UP3, UPT, UR8, URZ, UPT ;  /* 0x000000ff0800728c */ /* 0x004fe4000bf65070 */
[----:B----4-:R-:W-:-:S05]  /*48e0*/  UISETP.NE.U32.AND UP4, UPT, UR4, URZ, UPT ;  /* 0x000000ff0400728c */ /* 0x010fca000bf85070 */
[----:B------:R-:W2:Y:S01]  /*48f0*/  LDC R22, c[0x0][0xb20] ;  /* 0x0002c800ff167b82 */ /* 0x000ea20000000800 */
[----:B-1----:R-:W-:Y:S01]  /*4900*/  ISETP.NE.AND P1, PT, R0, 0x1, PT ;  /* 0x000000010000780c */ /* 0x002fe20003f25270 */
[----:B------:R-:W-:Y:S02]  /*4910*/  UISETP.NE.AND.EX UP3, UPT, UR9, URZ, UPT, UP3 ;  /* 0x000000ff0900728c */ /* 0x000fe4000bf65330 */
[----:B------:R-:W-:-:S04]  /*4920*/  UISETP.NE.AND.EX UP4, UPT, UR5, URZ, UPT, UP4 ;  /* 0x000000ff0500728c */ /* 0x000fc8000bf85340 */
[----:B------:R-:W1:Y:S08]  /*4930*/  LDC.64 R30, c[0x0][0x348] ;  /* 0x0000d200ff1e7b82 */ /* 0x000e700000000a00 */
[----:B------:R-:W4:Y:S08]  /*4940*/  LDC.64 R14, c[0x0][0xb10] ;  /* 0x0002c400ff0e7b82 */ /* 0x000f300000000a00 */
[----:B------:R-:W1:Y:S08]  /*4950*/  LDC.64 R6, c[0x0][0xb18] ;  /* 0x0002c600ff067b82 */ /* 0x000e700000000a00 */
[----:B------:R-:W1:Y:S08]  /*4960*/  LDC.64 R4, c[0x0][0xb28] ;  /* 0x0002ca00ff047b82 */ /* 0x000e700000000a00 */
[----:B--23--:R-:W1:Y:S02]  /*4970*/  LDC R23, c[0x0][0x374] ;  /* 0x0000dd00ff177b82 */ /* 0x00ce640000000800 */
.L_x_99:
[C---:B------:R-:W-:Y:S02]  /*4980*/  LEA R0, R29.reuse, UR7, 0x3 ;  /* 0x000000071d007c11 */ /* 0x040fe4000f8e18ff */
[----:B------:R-:W-:Y:S02]  /*4990*/  SHF.L.U32 R2, R28, 0x1f, RZ ;  /* 0x0000001f1c027819 */ /* 0x000fe400000006ff */
[----:B------:R-:W-:Y:S02]  /*49a0*/  LEA R16, R29, UR7, 0x4 ;  /* 0x000000071d107c11 */ /* 0x000fe4000f8e20ff */
[----:B--2---:R-:W2:Y:S02]  /*49b0*/  SYNCS.PHASECHK.TRANS64.TRYWAIT P0, [R0+URZ+0x1e0], R2 ;  /* 0x0001e002000075a7 */ /* 0x004ea400080011ff */
[----:B--2---:R-:W-:Y:S05]  /*49c0*/  @!P0 BRA `(.L_x_91) ;  /* 0x00000040002c8947 */ /* 0x004fea0003800000 */
.L_x_209:
[----:B------:R-:W-:Y:S01]  /*49d0*/  ISETP.GE.AND P0, PT, R26, 0x1, PT ;  /* 0x000000011a00780c */ /* 0x000fe20003f06270 */
[----:B------:R-:W3:Y:S01]  /*49e0*/  LDS.128 R16, [R16+0x270] ;  /* 0x0002700010107984 */ /* 0x000ee20000000c00 */
[----:B--2---:R-:W-:Y:S01]  /*49f0*/  VIADD R0, R0, 0x1f0 ;  /* 0x000001f000007836 */ /* 0x004fe20000000000 */
[----:B------:R-:W-:Y:S01]  /*4a00*/  @!PT LDS RZ, [RZ] ;  /* 0x00000000fffff984 */ /* 0x000fe20000000800 */
[----:B------:R-:W-:Y:S01]  /*4a10*/  @!PT LDS RZ, [RZ] ;  /* 0x00000000fffff984 */ /* 0x000fe20000000800 */
[----:B------:R-:W-:Y:S01]  /*4a20*/  @!PT LDS RZ, [RZ] ;  /* 0x00000000fffff984 */ /* 0x000fe20000000800 */
[----:B------:R-:W-:Y:S01]  /*4a30*/  @!PT LDS RZ, [RZ] ;  /* 0x00000000fffff984 */ /* 0x000fe20000000800 */
[----:B------:R2:W-:Y:S06]  /*4a40*/  MEMBAR.ALL.CTA ;  /* 0x0000000000007992 */ /* 0x0005ec0000008000 */
[----:B--2---:R-:W2:Y:S01]  /*4a50*/  FENCE.VIEW.ASYNC.S ;  /* 0x00000000000073c6 */ /* 0x004ea20000000000 */
[----:B------:R-:W-:Y:S04]  /*4a60*/  PRMT R0, RZ, 0x654, R0 ;  /* 0x00000654ff007816 */ /* 0x000fe80000000000 */
[----:B--2---:R2:W-:Y:S01]  /*4a70*/  SYNCS.ARRIVE.TRANS64.RED.A1T0 RZ, [R0+URZ], RZ ;  /* 0x000000ff00ff79a7 */ /* 0x0045e200081004ff */
[----:B---3--:R-:W-:Y:S11]  /*4a80*/  LOP3.LUT P3, RZ, R18, 0x1, RZ, 0xc0, !PT ;  /* 0x0000000112ff7812 */ /* 0x008ff6000786c0ff */
[----:B------:R-:W-:Y:S02]  /*4a90*/  @!UPT UIADD3 URZ, UPT, UPT, URZ, URZ, URZ ;  /* 0x000000fffffff290 */ /* 0x000fe4000fffe0ff */
[----:B------:R-:W-:Y:S02]  /*4aa0*/  @P3 MOV R11, R16 ;  /* 0x00000010000b3202 */ /* 0x000fe40000000f00 */
[----:B------:R-:W-:Y:S01]  /*4ab0*/  @P3 LOP3.LUT R10, R17, 0xffff, RZ, 0xc0, !PT ;  /* 0x0000ffff110a3812 */ /* 0x000fe200078ec0ff */
[----:B--2---:R-:W-:Y:S06]  /*4ac0*/  @!P0 BRA `(.L_x_92) ;  /* 0x0000000000a48947 */ /* 0x004fec0003800000 */
[-C--:B-1----:R-:W-:Y:S01]  /*4ad0*/  IMAD.HI.U32 R0, R23, R7.reuse, RZ ;  /* 0x0000000717007227 */ /* 0x082fe200078e00ff */
[----:B------:R-:W-:Y:S02]  /*4ae0*/  ISETP.NE.AND P0, PT, R6, 0x1, PT ;  /* 0x000000010600780c */ /* 0x000fe40003f05270 */
[----:B------:R-:W-:Y:S01]  /*4af0*/  ISETP.NE.AND P2, PT, R26, 0x1, PT ;  /* 0x000000011a00780c */ /* 0x000fe20003f45270 */
[----:B----4-:R-:W-:Y:S01]  /*4b00*/  IMAD.HI.U32 R9, R24, R14, RZ ;  /* 0x0000000e18097227 */ /* 0x010fe200078e00ff */
[----:B------:R-:W-:Y:S02]  /*4b10*/  SHF.R.U32.HI R0, RZ, R22, R0 ;  /* 0x00000016ff007219 */ /* 0x000fe40000011600 */
[----:B------:R-:W-:Y:S01]  /*4b20*/  ISETP.NE.AND P4, PT, R3, 0x1, PT ;  /* 0x000000010300780c */ /* 0x000fe20003f85270 */
[----:B------:R-:W-:Y:S01]  /*4b30*/  IMAD.HI.U32 R13, R10, R7, RZ ;  /* 0x000000070a0d7227 */ /* 0x000fe200078e00ff */
[----:B------:R-:W-:Y:S02]  /*4b40*/  SHF.R.U32.HI R9, RZ, R15, R9 ;  /* 0x0000000fff097219 */ /* 0x000fe40000011609 */
[----:B------:R-:W-:Y:S01]  /*4b50*/  SEL R0, R23, R0, !P0 ;  /* 0x0000000017007207 */ /* 0x000fe20004000000 */
[----:B------:R-:W-:Y:S01]  /*4b60*/  IMAD.HI.U32 R12, R11, R14, RZ ;  /* 0x0000000e0b0c7227 */ /* 0x000fe200078e00ff */
[----:B------:R-:W-:Y:S03]  /*4b70*/  SEL R9, R24, R9, !P4 ;  /* 0x0000000918097207 */ /* 0x000fe60006000000 */
[-C--:B------:R-:W-:Y:S01]  /*4b80*/  IMAD.HI.U32 R8, R0, R4.reuse, RZ ;  /* 0x0000000400087227 */ /* 0x080fe200078e00ff */
[----:B------:R-:W-:Y:S03]  /*4b90*/  SHF.R.U32.HI R12, RZ, R15, R12 ;  /* 0x0000000fff0c7219 */ /* 0x000fe6000001160c */
[----:B------:R-:W-:Y:S01]  /*4ba0*/  IMAD.HI.U32 R2, R9, R4, RZ ;  /* 0x0000000409027227 */ /* 0x000fe200078e00ff */
[-C--:B------:R-:W-:Y:S02]  /*4bb0*/  @P2 SHF.R.U32.HI R0, RZ, R5.reuse, R8 ;  /* 0x00000005ff002219 */ /* 0x080fe40000011608 */
[----:B------:R-:W-:Y:S02]  /*4bc0*/  SHF.R.U32.HI R8, RZ, R22, R13 ;  /* 0x00000016ff087219 */ /* 0x000fe4000001160d */
[----:B------:R-:W-:Y:S01]  /*4bd0*/  @P2 SHF.R.U32.HI R9, RZ, R5, R2 ;  /* 0x00000005ff092219 */ /* 0x000fe20000011602 */
[----:B------:R-:W-:Y:S01]  /*4be0*/  IMAD R0, R26, R0, RZ ;  /* 0x000000001a007224 */ /* 0x000fe200078e02ff */
[----:B------:R-:W-:Y:S02]  /*4bf0*/  SEL R8, R10, R8, !P0 ;  /* 0x000000080a087207 */ /* 0x000fe40004000000 */
[----:B------:R-:W-:Y:S01]  /*4c00*/  SEL R2, R11, R12, !P4 ;  /* 0x0000000c0b027207 */ /* 0x000fe20006000000 */
[----:B------:R-:W-:Y:S01]  /*4c10*/  IMAD R12, R26, R9, RZ ;  /* 0x000000091a0c7224 */ /* 0x000fe200078e02ff */
[C---:B------:R-:W-:Y:S01]  /*4c20*/  ISETP.GE.AND P0, PT, R8.reuse, R0, PT ;  /* 0x000000000800720c */ /* 0x040fe20003f06270 */
[----:B------:R-:W-:Y:S03]  /*4c30*/  IMAD.HI.U32 R0, R8, R4, RZ ;  /* 0x0000000408007227 */ /* 0x000fe600078e00ff */
[----:B------:R-:W-:Y:S02]  /*4c40*/  ISETP.GE.OR P0, PT, R2, R12, P0 ;  /* 0x0000000c0200720c */ /* 0x000fe40000706670 */
[-C--:B------:R-:W-:Y:S04]  /*4c50*/  SHF.R.U32.HI R0, RZ, R5.reuse, R0 ;  /* 0x00000005ff007219 */ /* 0x080fe80000011600 */
[----:B------:R-:W-:Y:S05]  /*4c60*/  SEL R13, R8, R0, !P2 ;  /* 0x00000000080d7207 */ /* 0x000fea0005000000 */
[----:B------:R-:W-:Y:S02]  /*4c70*/  IMAD.MOV R12, RZ, RZ, -R13 ;  /* 0x000000ffff0c7224 */ /* 0x000fe400078e0a0d */
[----:B------:R-:W-:Y:S04]  /*4c80*/  @!P0 IMAD.HI.U32 R0, R2, R4, RZ ;  /* 0x0000000402008227 */ /* 0x000fe800078e00ff */
[----:B------:R-:W-:Y:S01]  /*4c90*/  IMAD R12, R26, R12, R8 ;  /* 0x0000000c1a0c7224 */ /* 0x000fe200078e0208 */
[----:B------:R-:W-:Y:S04]  /*4ca0*/  @!P0 SHF.R.U32.HI R0, RZ, R5, R0 ;  /* 0x00000005ff008219 */ /* 0x000fe80000011600 */
[----:B------:R-:W-:Y:S04]  /*4cb0*/  @!P0 SEL R0, R2, R0, !P2 ;  /* 0x0000000002008207 */ /* 0x000fe80005000000 */
[----:B------:R-:W-:Y:S01]  /*4cc0*/  @!P0 IADD3 R13, PT, PT, R13, -R0, RZ ;  /* 0x800000000d0d8210 */ /* 0x000fe20007ffe0ff */
[----:B------:R-:W-:Y:S01]  /*4cd0*/  @!P0 IMAD R0, R9, R12, R0 ;  /* 0x0000000c09008224 */ /* 0x000fe200078e0200 */
[----:B------:R-:W-:Y:S01]  /*4ce0*/  IADD3 R9, PT, PT, -R8, RZ, RZ ;  /* 0x000000ff08097210 */ /* 0x000fe20007ffe1ff */
[--C-:B------:R-:W-:Y:S02]  /*4cf0*/  IMAD.MOV R12, RZ, RZ, -R2.reuse ;  /* 0x000000ffff0c7224 */ /* 0x100fe400078e0a02 */
[----:B------:R-:W-:Y:S02]  /*4d00*/  @!P0 IMAD R8, R13, R26, R2 ;  /* 0x0000001a0d088224 */ /* 0x000fe400078e0202 */
[----:B------:R-:W-:Y:S02]  /*4d10*/  @!P0 IMAD.MOV.U32 R2, RZ, RZ, R0 ;  /* 0x000000ffff028224 */ /* 0x000fe400078e0000 */
[----:B------:R-:W-:Y:S02]  /*4d20*/  IMAD R11, R3, R12, R11 ;  /* 0x0000000c030b7224 */ /* 0x000fe400078e020b */
[----:B------:R-:W-:Y:S02]  /*4d30*/  IMAD R10, R6, R9, R10 ;  /* 0x00000009060a7224 */ /* 0x000fe400078e020a */
[----:B------:R-:W-:Y:S02]  /*4d40*/  IMAD R11, R2, R3, R11 ;  /* 0x00000003020b7224 */ /* 0x000fe400078e020b */
[----:B------:R-:W-:Y:S02]  /*4d50*/  IMAD R10, R8, R6, R10 ;  /* 0x00000006080a7224 */ /* 0x000fe400078e020a */
.L_x_92:
[----:B------:R-:W-:Y:S05]  /*4d60*/  BRA.U UP1, `(.L_x_93) ;  /* 0x0000000101107547 */ /* 0x000fea000b800000 */
[----:B------:R-:W-:Y:S04]  /*4d70*/  MOV R2, UR6 ;  /* 0x0000000600027c02 */ /* 0x000fe80008000f00 */
[----:B------:R-:W-:Y:S04]  /*4d80*/  SHF.L.U32 R2, R2, 0x1f, RZ ;  /* 0x0000001f02027819 */ /* 0x000fe800000006ff */
[----:B------:R-:W2:Y:S02]  /*4d90*/  SYNCS.PHASECHK.TRANS64.TRYWAIT P0, [UR7+0x1d8], R2 ;  /* 0x0001d802ff0075a7 */ /* 0x000ea40008001107 */
[----:B--2---:R-:W-:Y:S05]  /*4da0*/  @!P0 BRA `(.L_x_94) ;  /* 0x0000003c00488947 */ /* 0x004fea0003800000 */
.L_x_93:
[----:B------:R-:W-:Y:S02]  /*4db0*/  R2UR UR11, R21 ;  /* 0x00000000150b72ca */ /* 0x000fe400000e0000 */
[----:B------:R-:W-:Y:S02]  /*4dc0*/  R2UR UR10, R20 ;  /* 0x00000000140a72ca */ /* 0x000fe400000e0000 */
[----:B------:R-:W-:Y:S04]  /*4dd0*/  ISETP.NE.U32.AND P2, PT, RZ, UR4, PT ;  /* 0x00000004ff007c0c */ /* 0x000fe8000bf45070 */
[----:B------:R-:W-:Y:S05]  /*4de0*/  ISETP.NE.AND.EX P2, PT, RZ, UR5, PT, P2 ;  /* 0x00000005ff007c0c */ /* 0x000fea000bf45320 */
[----:B------:R-:W-:Y:S02]  /*4df0*/  USHF.L.U32 UR11, UR11, 0x6, URZ ;  /* 0x000000060b0b7899 */ /* 0x000fe400080006ff */
[----:B------:R-:W-:Y:S01]  /*4e00*/  USHF.L.U32 UR10, UR10, 0x6, URZ ;  /* 0x000000060a0a7899 */ /* 0x000fe200080006ff */
[----:B------:R-:W-:Y:S11]  /*4e10*/  BRA.U !UP4, `(.L_x_95) ;  /* 0x000000010c347547 */ /* 0x000ff6000b800000 */
[----:B------:R-:W-:Y:S01]  /*4e20*/  UPLOP3.LUT UP0, UPT, UPT, UPT, UP3, 0x80, 0x8 ;  /* 0x000000000008789c */ /* 0x000fe20003f0f030 */
[----:B--2---:R-:W-:Y:S02]  /*4e30*/  HFMA2 R0, -RZ, RZ, 0, 5.9604644775390625e-08 ;  /* 0x00000001ff007431 */ /* 0x004fe400000001ff */
[----:B------:R-:W-:Y:S03]  /*4e40*/  IMAD.MOV.U32 R60, RZ, RZ, 0x1 ;  /* 0x00000001ff3c7424 */ /* 0x000fe600078e00ff */
[----:B------:R-:W-:Y:S05]  /*4e50*/  PLOP3.LUT P0, PT, PT, PT, UP0, 0x80, 0x8 ;  /* 0x000000000008781c */ /* 0x000fea0003f0f008 */
[----:B------:R-:W2:Y:S01]  /*4e60*/  @UP0 LDCU.64 UR14, c[0x0][0x888] ;  /* 0x00011100ff0e07ac */ /* 0x000ea20008000a00 */
[----:B------:R-:W-:Y:S07]  /*4e70*/  @UP0 UIMAD UR8, UR36, UR4, URZ ;  /* 0x00000004240802a4 */ /* 0x000fee000f8e02ff */
[----:B------:R-:W-:Y:S01]  /*4e80*/  @!P0 PRMT R60, R0, 0x7610, R60 ;  /* 0x00007610003c8816 */ /* 0x000fe2000000003c */
[----:B--2---:R-:W-:Y:S03]  /*4e90*/  @UP0 UIMAD.WIDE UR14, UR8, 0x4, UR14 ;  /* 0x00000004080e08a5 */ /* 0x004fe6000f8e020e */
[----:B------:R-:W2:Y:S03]  /*4ea0*/  @!UP0 LDCU UR8, c[0x0][0x880] ;  /* 0x00011000ff0887ac */ /* 0x000ea60008000800 */
[----:B------:R-:W-:Y:S01]  /*4eb0*/  IMAD.U32 R8, RZ, RZ, UR14 ;  /* 0x0000000eff087e24 */ /* 0x000fe2000f8e00ff */
[----:B------:R-:W-:Y:S05]  /*4ec0*/  MOV R9, UR15 ;  /* 0x0000000f00097c02 */ /* 0x000fea0008000f00 */
[----:B-----5:R3:W5:Y:S02]  /*4ed0*/  @P0 LDG.E R35, desc[UR46][R8.64] ;  /* 0x0000002e08230981 */ /* 0x020764000c1e1900 */
[----:B--23--:R-:W-:Y:S07]  /*4ee0*/  @!P0 IMAD.U32 R35, RZ, RZ, UR8 ;  /* 0x00000008ff238e24 */ /* 0x00cfee000f8e00ff */
.L_x_95:
[----:B-----5:R-:W-:Y:S01]  /*4ef0*/  @!P2 FSETP.EQ.AND P0, PT, R35, RZ, PT ;  /* 0x000000ff2300a20b */ /* 0x020fe20003f02000 */
[----:B------:R-:W-:Y:S01]  /*4f00*/  @!UPT UIADD3 URZ, UPT, UPT, URZ, URZ, URZ ;  /* 0x000000fffffff290 */ /* 0x000fe2000fffe0ff */
[----:B------:R-:W-:Y:S11]  /*4f10*/  @!P2 BRA `(.L_x_96) ;  /* 0x000000000014a947 */ /* 0x000ff60003800000 */
[----:B------:R-:W-:Y:S02]  /*4f20*/  LOP3.LUT P2, RZ, R60, 0xff, RZ, 0xc0, !PT ;  /* 0x000000ff3cff7812 */ /* 0x000fe4000784c0ff */
[----:B------:R-:W-:Y:S04]  /*4f30*/  PLOP3.LUT P0, PT, PT, PT, UP0, 0x80, 0x8 ;  /* 0x000000000008781c */ /* 0x000fe80003f0f008 */
[----:B------:R-:W-:Y:S07]  /*4f40*/  PLOP3.LUT P0, PT, P0, PT, PT, 0x8, 0x80 ;  /* 0x000000000080781c */ /* 0x000fee000070e170 */
[----:B------:R-:W-:Y:S11]  /*4f50*/  @P2 FSETP.EQ.AND P0, PT, R35, RZ, PT ;  /* 0x000000ff2300220b */ /* 0x000ff60003f02000 */
[----:B------:R-:W-:Y:S02]  /*4f60*/  @!UPT UIADD3 URZ, UPT, UPT, URZ, URZ, URZ ;  /* 0x000000fffffff290 */ /* 0x000fe4000fffe0ff */
.L_x_96:
[----:B------:R-:W-:Y:S01]  /*4f70*/  ULEA UR15, UR13, UR7, 0x3 ;  /* 0x000000070d0f7291 */ /* 0x000fe2000f8e18ff */
[----:B------:R-:W-:Y:S02]  /*4f80*/  SHF.L.U32 R9, R32, 0x1f, RZ ;  /* 0x0000001f20097819 */ /* 0x000fe400000006ff */
[----:B------:R-:W-:Y:S04]  /*4f90*/  ELECT P4, URZ, PT ;  /* 0x0000000000ff782f */ /* 0x000fe80003880000 */
[----:B------:R-:W-:Y:S02]  /*4fa0*/  PLOP3.LUT P4, PT, P0, P4, PT, 0xf2, 0x2f ;  /* 0x00000000002f781c */ /* 0x000fe40000789e72 */
[----:B------:R-:W3:Y:S11]  /*4fb0*/  SYNCS.PHASECHK.TRANS64.TRYWAIT P2, [UR15+0x1b8], R9 ;  /* 0x0001b809ff0075a7 */ /* 0x000ef6000804110f */
[----:B-1----:R-:W-:Y:S05]  /*4fc0*/  @!P4 IADD3 R8, P0, PT, R30, 0x580, RZ ;  /* 0x000005801e08c810 */ /* 0x002fea0007f1e0ff */
[----:B--2---:R-:W-:Y:S01]  /*4fd0*/  @!P4 IMAD.X R2, RZ, RZ, R31, P0 ;  /* 0x000000ffff02c224 */ /* 0x004fe200000e061f */
[----:B---3--:R-:W-:Y:S07]  /*4fe0*/  @!P2 BRA `(.L_x_97) ;  /* 0x0000003800d0a947 */ /* 0x008fee0003800000 */
.L_x_212:
[----:B------:R-:W2:Y:S01]  /*4ff0*/  LDC.64 R12, c[0x0][0xb18] ;  /* 0x0002c600ff0c7b82 */ /* 0x000ea20000000a00 */
[----:B------:R-:W-:Y:S01]  /*5000*/  @!P4 R2UR UR8, R2 ;  /* 0x000000000208c2ca */ /* 0x000fe200000e0000 */
[----:B------:R-:W-:Y:S01]  /*5010*/  VOTEU.ALL UP2, P4 ;  /* 0x0000000000ff7886 */ /* 0x000fe20002040000 */
[----:B------:R-:W-:Y:S01]  /*5020*/  @!P4 R2UR UR9, R8 ;  /* 0x000000000809c2ca */ /* 0x000fe200000e0000 */
[----:B------:R-:W-:Y:S01]  /*5030*/  VOTEU.ALL UP1, P4 ;  /* 0x0000000000ff7886 */ /* 0x000fe20002020000 */
[----:B-1----:R-:W-:Y:S03]  /*5040*/  @!P4 IMAD.MOV.U32 R0, RZ, RZ, 0x1000 ;  /* 0x00001000ff00c424 */ /* 0x002fe600078e00ff */
[----:B------:R-:W1:Y:S01]  /*5050*/  @!P1 LDC R2, c[0x0][0xb0c] ;  /* 0x0002c300ff029b82 */ /* 0x000e620000000800 */
[----:B------:R-:W-:Y:S01]  /*5060*/  UMOV UR20, 0x0 ;  /* 0x0000000000147882 */ /* 0x000fe20000000000 */
[----:B------:R-:W-:Y:S01]  /*5070*/  UMOV UR21, 0x10000000 ;  /* 0x1000000000157882 */ /* 0x000fe20000000000 */
[----:B------:R-:W-:Y:S01]  /*5080*/  UMOV UR12, UR36 ;  /* 0x00000024000c7c82 */ /* 0x000fe20008000000 */
[----:B------:R-:W-:Y:S01]  /*5090*/  UIADD3 UR14, UPT, UPT, UR13, 0x1, URZ ;  /* 0x000000010d0e7890 */ /* 0x000fe2000fffe0ff */
[----:B------:R-:W-:Y:S01]  /*50a0*/  @P3 SHF.R.U32.HI R27, RZ, 0x10, R17 ;  /* 0x00000010ff1b3819 */ /* 0x000fe20000011611 */
[----:B------:R-:W-:Y:S02]  /*50b0*/  VIADD R29, R29, 0x1 ;  /* 0x000000011d1d7836 */ /* 0x000fe40000000000 */
[----:B------:R-:W-:Y:S01]  /*50c0*/  IMAD.U32 R9, RZ, RZ, UR8 ;  /* 0x00000008ff097e24 */ /* 0x000fe2000f8e00ff */
[----:B------:R-:W-:Y:S01]  /*50d0*/  @!UP2 ULEA UR8, UR13, UR7, 0xc ;  /* 0x000000070d08a291 */ /* 0x000fe2000f8e60ff */
[----:B------:R-:W-:Y:S01]  /*50e0*/  IMAD.U32 R8, RZ, RZ, UR9 ;  /* 0x00000009ff087e24 */ /* 0x000fe2000f8e00ff */
[----:B------:R-:W-:Y:S02]  /*50f0*/  UIADD3 UR9, UPT, UPT, UR15, 0x1a0, URZ ;  /* 0x000001a00f097890 */ /* 0x000fe4000fffe0ff */
[----:B------:R-:W-:Y:S01]  /*5100*/  @!P4 R2UR UR19, R9 ;  /* 0x000000000913c2ca */ /* 0x000fe200000e0000 */
[----:B------:R-:W-:Y:S01]  /*5110*/  @!UP2 UIADD3 UR8, UPT, UPT, UR8, 0x400, URZ ;  /* 0x000004000808a890 */ /* 0x000fe2000fffe0ff */
[----:B------:R-:W-:Y:S01]  /*5120*/  @!P4 R2UR UR18, R8 ;  /* 0x000000000812c2ca */ /* 0x000fe200000e0000 */
[----:B------:R-:W-:Y:S01]  /*5130*/  UISETP.NE.AND UP5, UPT, UR14, 0x3, UPT ;  /* 0x000000030e00788c */ /* 0x000fe2000bfa5270 */
[----:B------:R-:W3:Y:S01]  /*5140*/  LDC.64 R8, c[0x0][0xb10] ;  /* 0x0002c400ff087b82 */ /* 0x000ee20000000a00 */
[----:B------:R-:W-:Y:S02]  /*5150*/  UPRMT UR16, UR37, 0x654, UR9 ;  /* 0x0000065425107896 */ /* 0x000fe40008000009 */
[----:B------:R-:W-:Y:S02]  /*5160*/  USEL UR17, URZ, 0x1, UP5 ;  /* 0x00000001ff117887 */ /* 0x000fe4000a800000 */
[----:B------:R-:W-:Y:S04]  /*5170*/  USEL UR14, UR14, URZ, UP5 ;  /* 0x000000ff0e0e7287 */ /* 0x000fe8000a800000 */
[----:B------:R-:W-:Y:S01]  /*5180*/  ULEA UR13, UR14, UR7, 0x3 ;  /* 0x000000070e0d7291 */ /* 0x000fe2000f8e18ff */
[----:B------:R-:W-:Y:S01]  /*5190*/  LOP3.LUT R32, R32, UR17, RZ, 0x3c, !PT ;  /* 0x0000001120207c12 */ /* 0x000fe2000f8e3cff */
[----:B------:R1:W-:Y:S01]  /*51a0*/  @!UP1 UTMALDG.3D [UR8], [UR18], desc[UR20] ;  /* 0x00001408120095b4 */ /* 0x0003e20008011000 */
[----:B------:R5:W-:Y:S02]  /*51b0*/  @!P4 SYNCS.ARRIVE.TRANS64.RED.A0TR RZ, [UR15+0x1a0], R0 ;  /* 0x0001a000ffffc9a7 */ /* 0x000be4000830040f */
[----:B------:R-:W-:Y:S01]  /*51c0*/  SHF.L.U32 R20, R32, 0x1f, RZ ;  /* 0x0000001f20147819 */ /* 0x000fe200000006ff */
[C---:B---3--:R-:W-:Y:S01]  /*51d0*/  @!P1 IMAD.HI.U32 R8, R11.reuse, R8, RZ ;  /* 0x000000080b089227 */ /* 0x048fe200078e00ff */
[----:B--2---:R-:W-:Y:S02]  /*51e0*/  @!P1 ISETP.NE.AND P0, PT, R12, 0x1, PT ;  /* 0x000000010c00980c */ /* 0x004fe40003f05270 */
[----:B-1----:R-:W-:Y:S01]  /*51f0*/  @!P1 ISETP.NE.AND P2, PT, R2, 0x1, PT ;  /* 0x000000010200980c */ /* 0x002fe20003f45270 */
[----:B------:R-:W-:Y:S01]  /*5200*/  SYNCS.ARRIVE.TRANS64.RED.A1T0 RZ, [UR16], RZ ;  /* 0x000000ffffff79a7 */ /* 0x000fe20008100410 */
[C---:B------:R-:W-:Y:S01]  /*5210*/  @!P1 IMAD.HI.U32 R13, R10.reuse, R13, RZ ;  /* 0x0000000d0a0d9227 */ /* 0x040fe200078e00ff */
[----:B------:R-:W-:Y:S04]  /*5220*/  @!P1 SHF.R.U32.HI R8, RZ, R9, R8 ;  /* 0x00000009ff089219 */ /* 0x000fe80000011608 */
[----:B------:R-:W-:Y:S01]  /*5230*/  @!P1 SEL R8, R11, R8, !P2 ;  /* 0x000000080b089207 */ /* 0x000fe20005000000 */
[----:B------:R-:W1:Y:S01]  /*5240*/  SYNCS.PHASECHK.TRANS64.TRYWAIT P5, [UR13+0x1b8], R20 ;  /* 0x0001b814ff0075a7 */ /* 0x000e6200080a110d */
[----:B-----5:R-:W2:Y:S02]  /*5250*/  @!P1 LDC R0, c[0x0][0xb20] ;  /* 0x0002c800ff009b82 */ /* 0x020ea40000000800 */
[----:B--2---:R-:W-:Y:S04]  /*5260*/  @!P1 SHF.R.U32.HI R0, RZ, R0, R13 ;  /* 0x00000000ff009219 */ /* 0x004fe8000001160d */
[----:B------:R-:W-:Y:S05]  /*5270*/  @!P1 SEL R9, R10, R0, !P0 ;  /* 0x000000000a099207 */ /* 0x000fea0004000000 */
[----:B------:R-:W-:Y:S02]  /*5280*/  @!P1 IMAD.IADD R0, R9, 0x1, -R8 ;  /* 0x0000000109009824 */ /* 0x000fe400078e0a08 */
[----:B------:R-:W-:Y:S02]  /*5290*/  @!P1 IMAD.IADD R8, R8, 0x1, -R9 ;  /* 0x0000000108089824 */ /* 0x000fe400078e0a09 */
[----:B------:R-:W-:Y:S02]  /*52a0*/  @!P1 IMAD R11, R0, R2, R11 ;  /* 0x00000002000b9224 */ /* 0x000fe400078e020b */
[----:B------:R-:W-:Y:S01]  /*52b0*/  @!P1 IMAD R10, R8, R12, R10 ;  /* 0x0000000c080a9224 */ /* 0x000fe200078e020a */
[----:B-1----:R-:W-:Y:S06]  /*52c0*/  @!P5 BRA `(.L_x_98) ;  /* 0x000000380030d947 */ /* 0x002fec0003800000 */
.L_x_214:
[----:B------:R-:W-:Y:S01]  /*52d0*/  @!P4 IADD3 R2, P0, PT, R30, 0x580, RZ ;  /* 0x000005801e02c810 */ /* 0x000fe20007f1e0ff */
[----:B------:R-:W-:Y:S01]  /*52e0*/  UMOV UR18, 0x0 ;  /* 0x0000000000127882 */ /* 0x000fe20000000000 */
[----:B------:R-:W-:Y:S01]  /*52f0*/  UMOV UR19, 0x10000000 ;  /* 0x1000000000137882 */ /* 0x000fe20000000000 */
[----:B------:R-:W-:Y:S01]  /*5300*/  VOTEU.ALL UP1, P4 ;  /* 0x0000000000ff7886 */ /* 0x000fe20002020000 */
[----:B------:R-:W-:Y:S01]  /*5310*/  @!P4 R2UR UR9, R2 ;  /* 0x000000000209c2ca */ /* 0x000fe200000e0000 */
[----:B-1----:R-:W-:Y:S01]  /*5320*/  @!P4 IMAD.X R0, RZ, RZ, R31, P0 ;  /* 0x000000ffff00c224 */ /* 0x002fe200000e061f */
[----:B------:R-:W-:Y:S01]  /*5330*/  UMOV UR12, UR36 ;  /* 0x00000024000c7c82 */ /* 0x000fe20008000000 */
[----:B------:R-:W-:Y:S01]  /*5340*/  @P3 R2UR UR36, R27 ;  /* 0x000000001b2432ca */ /* 0x000fe200000e0000 */
[----:B------:R-:W-:Y:S01]  /*5350*/  @!UP1 ULEA UR15, UR14, UR7, 0xc ;  /* 0x000000070e0f9291 */ /* 0x000fe2000f8e60ff */
[----:B------:R-:W-:Y:S01]  /*5360*/  ISETP.NE.AND P0, PT, R29, 0x2, PT ;  /* 0x000000021d00780c */ /* 0x000fe20003f05270 */
[----:B------:R-:W-:Y:S01]  /*5370*/  @!UP1 UIADD3 UR10, UPT, UPT, UR10, 0x20, URZ ;  /* 0x000000200a0a9890 */ /* 0x000fe2000fffe0ff */
[----:B------:R-:W-:Y:S01]  /*5380*/  @!P4 R2UR UR8, R0 ;  /* 0x000000000008c2ca */ /* 0x000fe200000e0000 */
[----:B------:R-:W-:Y:S01]  /*5390*/  IMAD.IADD R20, R10, 0x1, R58 ;  /* 0x000000010a147824 */ /* 0x000fe200078e023a */
[----:B------:R-:W-:Y:S01]  /*53a0*/  SEL R0, RZ, 0x1, P0 ;  /* 0x00000001ff007807 */ /* 0x000fe20000000000 */
[----:B------:R-:W-:Y:S01]  /*53b0*/  IMAD.IADD R21, R11, 0x1, R59 ;  /* 0x000000010b157824 */ /* 0x000fe200078e023b */
[----:B------:R-:W-:Y:S02]  /*53c0*/  SEL R29, R29, RZ, P0 ;  /* 0x000000ff1d1d7207 */ /* 0x000fe40000000000 */
[----:B------:R-:W-:Y:S01]  /*53d0*/  IMAD.U32 R8, RZ, RZ, UR9 ;  /* 0x00000009ff087e24 */ /* 0x000fe2000f8e00ff */
[----:B------:R-:W-:Y:S01]  /*53e0*/  UIADD3 UR9, UPT, UPT, UR13, 0x1a0, URZ ;  /* 0x000001a00d097890 */ /* 0x000fe2000fffe0ff */
[----:B------:R-:W-:Y:S03]  /*53f0*/  LOP3.LUT R28, R28, R0, RZ, 0x3c, !PT ;  /* 0x000000001c1c7212 */ /* 0x000fe600078e3cff */
[----:B------:R-:W-:Y:S02]  /*5400*/  @!P4 R2UR UR16, R8 ;  /* 0x000000000810c2ca */ /* 0x000fe400000e0000 */
[----:B------:R-:W-:Y:S01]  /*5410*/  IMAD.U32 R9, RZ, RZ, UR8 ;  /* 0x00000008ff097e24 */ /* 0x000fe2000f8e00ff */
[----:B------:R-:W-:Y:S01]  /*5420*/  @!UP1 UIADD3 UR8, UPT, UPT, UR15, 0x400, URZ ;  /* 0x000004000f089890 */ /* 0x000fe2000fffe0ff */
[----:B------:R-:W-:Y:S01]  /*5430*/  VOTEU.ALL UP1, P4 ;  /* 0x0000000000ff7886 */ /* 0x000fe20002020000 */
[----:B------:R-:W-:Y:S02]  /*5440*/  UPRMT UR15, UR37, 0x654, UR9 ;  /* 0x00000654250f7896 */ /* 0x000fe40008000009 */
[----:B------:R-:W-:Y:S11]  /*5450*/  @!P4 R2UR UR17, R9 ;  /* 0x000000000911c2ca */ /* 0x000ff600000e0000 */
[----:B------:R-:W-:Y:S02]  /*5460*/  @!UPT UIADD3 URZ, UPT, UPT, URZ, URZ, URZ ;  /* 0x000000fffffff290 */ /* 0x000fe4000fffe0ff */
[----:B------:R2:W-:Y:S01]  /*5470*/  @!UP1 UTMALDG.3D [UR8], [UR16], desc[UR18] ;  /* 0x00001208100095b4 */ /* 0x0005e20008011000 */
[----:B------:R2:W-:Y:S01]  /*5480*/  @!P4 SYNCS.ARRIVE.TRANS64.RED.A0TR RZ, [UR13+0x1a0], R25 ;  /* 0x0001a019ffffc9a7 */ /* 0x0005e2000830040d */
[----:B------:R-:W-:Y:S04]  /*5490*/  UIADD3 UR13, UPT, UPT, UR14, 0x1, URZ ;  /* 0x000000010e0d7890 */ /* 0x000fe8000fffe0ff */
[----:B------:R-:W-:Y:S04]  /*54a0*/  UISETP.NE.AND UP1, UPT, UR13, 0x3, UPT ;  /* 0x000000030d00788c */ /* 0x000fe8000bf25270 */
[----:B------:R-:W-:Y:S02]  /*54b0*/  USEL UR14, URZ, 0x1, UP1 ;  /* 0x00000001ff0e7887 */ /* 0x000fe40008800000 */
[----:B------:R-:W-:Y:S02]  /*54c0*/  USEL UR13, UR13, URZ, UP1 ;  /* 0x000000ff0d0d7287 */ /* 0x000fe40008800000 */
[----:B------:R-:W-:Y:S02]  /*54d0*/  UPLOP3.LUT UP1, UPT, UPT, UPT, UPT, 0x80, 0x8 ;  /* 0x000000000008789c */ /* 0x000fe40003f2f070 */
[----:B------:R-:W-:Y:S01]  /*54e0*/  LOP3.LUT R32, R32, UR14, RZ, 0x3c, !PT ;  /* 0x0000000e20207c12 */ /* 0x000fe2000f8e3cff */
[----:B------:R-:W-:Y:S01]  /*54f0*/  SYNCS.ARRIVE.TRANS64.RED.A1T0 RZ, [UR15], RZ ;  /* 0x000000ffffff79a7 */ /* 0x000fe2000810040f */
[----:B------:R-:W-:Y:S07]  /*5500*/  @P3 BRA `(.L_x_99) ;  /* 0xfffffff4001c3947 */ /* 0x000fee000383ffff */
[----:B------:R-:W-:Y:S01]  /*5510*/  UIADD3 UR7, UPT, UPT, UR7, 0x1b8, URZ ;  /* 0x000001b807077890 */ /* 0x000fe2000fffe0ff */
[----:B------:R-:W-:-:S03]  /*5520*/  SHF.L.U32 R2, R32, 0x1f, RZ ;  /* 0x0000001f20027819 */ /* 0x000fc600000006ff */
[----:B------:R-:W-:-:S09]  /*5530*/  ULEA UR4, UR13, UR7, 0x3 ;  /* 0x000000070d047291 */ /* 0x000fd2000f8e18ff */
[----:B------:R-:W1:Y:S02]  /*5540*/  SYNCS.PHASECHK.TRANS64.TRYWAIT P0, [UR4], R2 ;  /* 0x00000002ff0075a7 */ /* 0x000e640008001104 */
[----:B-1----:R-:W-:Y:S05]  /*5550*/  @!P0 BRA `(.L_x_100) ;  /* 0x0000003400a48947 */ /* 0x002fea0003800000 */
.L_x_216:
        /* <DEDUP_REMOVED lines=9> */
.L_x_218:
[----:B------:R-:W-:-:S04]  /*55f0*/  UIADD3 UR5, UPT, UPT, UR5, 0x1, URZ ;  /* 0x0000000105057890 */ /* 0x000fc8000fffe0ff */
[----:B------:R-:W-:-:S04]  /*5600*/  UISETP.NE.AND UP0, UPT, UR5, 0x3, UPT ;  /* 0x000000030500788c */ /* 0x000fc8000bf05270 */
[----:B------:R-:W-:Y:S02]  /*5610*/  USEL UR4, URZ, 0x1, UP0 ;  /* 0x00000001ff047887 */ /* 0x000fe40008000000 */
[----:B------:R-:W-:-:S04]  /*5620*/  USEL UR5, UR5, URZ, UP0 ;  /* 0x000000ff05057287 */ /* 0x000fc80008000000 */
[----:B------:R-:W-:Y:S01]  /*5630*/  ULEA UR5, UR5, UR7, 0x3 ;  /* 0x0000000705057291 */ /* 0x000fe2000f8e18ff */
[----:B-1----:R-:W-:-:S04]  /*5640*/  LOP3.LUT R2, R32, UR4, RZ, 0x3c, !PT ;  /* 0x0000000420027c12 */ /* 0x002fc8000f8e3cff */
[----:B------:R-:W-:Y:S01]  /*5650*/  SHF.L.U32 R2, R2, 0x1f, RZ ;  /* 0x0000001f02027819 */ /* 0x000fe200000006ff */
[----:B------:R-:W-:-:S07]  /*5660*/  IMAD.U32 R0, RZ, RZ, UR5 ;  /* 0x00000005ff007e24 */ /* 0x000fce000f8e00ff */
.L_x_102:
[----:B-1----:R1:W3:Y:S02]  /*5670*/  SYNCS.PHASECHK.TRANS64.TRYWAIT P0, [R0+URZ], R2 ;  /* 0x00000002000075a7 */ /* 0x0022e400080011ff */
[----:B---3--:R-:W-:Y:S05]  /*5680*/  @!P0 NANOSLEEP.SYNCS 0x989680 ;  /* 0x009896800000895d */ /* 0x008fea0003900000 */
[----:B------:R-:W3:Y:S02]  /*5690*/  @!P0 SYNCS.PHASECHK.TRANS64 P0, [R0+URZ], R2 ;  /* 0x00000002000085a7 */ /* 0x000ee400080010ff */
[----:B--23--:R-:W-:Y:S05]  /*56a0*/  @P0 EXIT ;  /* 0x000000000000094d */ /* 0x00cfea0003800000 */
[----:B------:R-:W-:Y:S05]  /*56b0*/  BRA `(.L_x_102) ;  /* 0xfffffffc00ec7947 */ /* 0x000fea000383ffff */
.L_x_90:
[----:B------:R-:W-:-:S06]  /*56c0*/  UISETP.GE.AND UP1, UPT, UR8, 0x4, UPT ;  /* 0x000000040800788c */ /* 0x000fcc000bf26270 */
[----:B------:R-:W-:-:S13]  /*56d0*/  PLOP3.LUT P0, PT, PT, PT, UP1, 0x80, 0x8 ;  /* 0x000000000008781c */ /* 0x000fda0003f0f018 */
[----:B------:R-:W-:Y:S05]  /*56e0*/  @!P0 EXIT ;  /* 0x000000000000894d */ /* 0x000fea0003800000 */
[----:B------:R-:W-:Y:S01]  /*56f0*/  BAR.SYNC.DEFER_BLOCKING 0x6, 0xa0 ;  /* 0x0182800000007b1d */ /* 0x000fe20000010000 */
[C---:B------:R-:W-:Y:S01]  /*5700*/  IMAD.SHL.U32 R3, R70.reuse, 0x20, RZ ;  /* 0x0000002046037824 */ /* 0x040fe200078e00ff */
[C---:B------:R-:W-:Y:S01]  /*5710*/  LOP3.LUT P0, RZ, R70.reuse, 0x4, RZ, 0xc0, !PT ;  /* 0x0000000446ff7812 */ /* 0x040fe2000780c0ff */
[C---:B------:R-:W-:Y:S02]  /*5720*/  IMAD.SHL.U32 R64, R70.reuse, 0x10, RZ ;  /* 0x0000001046407824 */ /* 0x040fe400078e00ff */
[C---:B------:R-:W-:Y:S01]  /*5730*/  IMAD.SHL.U32 R2, R70.reuse, 0x4, RZ ;  /* 0x0000000446027824 */ /* 0x040fe200078e00ff */
[----:B------:R-:W-:Y:S02]  /*5740*/  UMOV UR48, 0x400 ;  /* 0x0000040000307882 */ /* 0x000fe40000000000 */
[----:B------:R-:W1:Y:S01]  /*5750*/  LDC R63, c[0x0][0x370] ;  /* 0x0000dc00ff3f7b82 */ /* 0x000e620000000800 */
[----:B------:R-:W-:Y:S01]  /*5760*/  ULEA UR48, UR37, UR48, 0x18 ;  /* 0x0000003025307291 */ /* 0x000fe2000f8ec0ff */
[----:B------:R-:W-:Y:S01]  /*5770*/  LOP3.LUT R4, R3, 0xc0, RZ, 0xc0, !PT ;  /* 0x000000c003047812 */ /* 0x000fe200078ec0ff */
[----:B------:R-:W-:Y:S01]  /*5780*/  IMAD.U32 R32, R70, 0x10000, RZ ;  /* 0x0001000046207824 */ /* 0x000fe200078e00ff */
[----:B------:R-:W-:Y:S01]  /*5790*/  LOP3.LUT R64, R64, 0x600, RZ, 0xc0, !PT ;  /* 0x0000060040407812 */ /* 0x000fe200078ec0ff */
[----:B------:R-:W-:Y:S01]  /*57a0*/  IMAD.MOV.U32 R69, RZ, RZ, 0x10 ;  /* 0x00000010ff457424 */ /* 0x000fe200078e00ff */
[----:B------:R-:W-:Y:S01]  /*57b0*/  LOP3.LUT R2, R4, 0x18, R2, 0xf8, !PT ;  /* 0x0000001804027812 */ /* 0x000fe200078ef802 */
[----:B------:R-:W-:Y:S01]  /*57c0*/  IMAD.MOV.U32 R31, RZ, RZ, RZ ;  /* 0x000000ffff1f7224 */ /* 0x000fe200078e00ff */
[----:B------:R-:W2:Y:S01]  /*57d0*/  LDC R28, c[0x0][0xb0c] ;  /* 0x0002c300ff1c7b82 */ /* 0x000ea20000000800 */
[----:B------:R-:W-:Y:S01]  /*57e0*/  SHF.R.U32.HI R4, RZ, 0x1, R70 ;  /* 0x00000001ff047819 */ /* 0x000fe20000011646 */
[----:B------:R-:W-:Y:S01]  /*57f0*/  IMAD.MOV.U32 R68, RZ, RZ, RZ ;  /* 0x000000ffff447224 */ /* 0x000fe200078e00ff */
[--C-:B------:R-:W-:Y:S01]  /*5800*/  LOP3.LUT R64, R64, 0x20, R3.reuse, 0xf8, !PT ;  /* 0x0000002040407812 */ /* 0x100fe200078ef803 */
[----:B------:R-:W-:Y:S01]  /*5810*/  IMAD.MOV.U32 R73, RZ, RZ, RZ ;  /* 0x000000ffff497224 */ /* 0x000fe200078e00ff */
[----:B------:R-:W-:Y:S01]  /*5820*/  LOP3.LUT R32, R32, 0x600000, RZ, 0xc0, !PT ;  /* 0x0060000020207812 */ /* 0x000fe200078ec0ff */
[----:B------:R-:W-:Y:S01]  /*5830*/  IMAD.MOV.U32 R67, RZ, RZ, RZ ;  /* 0x000000ffff437224 */ /* 0x000fe200078e00ff */
[----:B------:R-:W-:Y:S01]  /*5840*/  LOP3.LUT R2, R2, 0x8, R4, 0x78, !PT ;  /* 0x0000000802027812 */ /* 0x000fe200078e7804 */
[----:B------:R-:W4:Y:S01]  /*5850*/  LDC R61, c[0x0][0xb20] ;  /* 0x0002c800ff3d7b82 */ /* 0x000f220000000800 */
[----:B------:R-:W3:Y:S01]  /*5860*/  LDS R0, [UR48+0x290] ;  /* 0x00029030ff007984 */ /* 0x000ee20008000800 */
[----:B------:R-:W-:Y:S01]  /*5870*/  LOP3.LUT R64, R64, 0x100, R3, 0xf8, !PT ;  /* 0x0000010040407812 */ /* 0x000fe200078ef803 */
[----:B------:R-:W1:Y:S01]  /*5880*/  LDCU.64 UR54, c[0x0][0x348] ;  /* 0x00006900ff3677ac */ /* 0x000e620008000a00 */
[----:B------:R-:W-:-:S02]  /*5890*/  LOP3.LUT R70, R70, 0x60, RZ, 0xc0, !PT ;  /* 0x0000006046467812 */ /* 0x000fc400078ec0ff */
[----:B------:R-:W-:Y:S01]  /*58a0*/  LOP3.LUT R64, R64, R2, RZ, 0xfc, !PT ;  /* 0x0000000240407212 */ /* 0x000fe200078efcff */
[----:B------:R-:W1:Y:S01]  /*58b0*/  LDCU.64 UR38, c[0x0][0x888] ;  /* 0x00011100ff2677ac */ /* 0x000e620008000a00 */
[----:B------:R-:W1:Y:S01]  /*58c0*/  LDC R27, c[0x0][0xb30] ;  /* 0x0002cc00ff1b7b82 */ /* 0x000e620000000800 */
[----:B------:R-:W-:Y:S01]  /*58d0*/  SEL R69, R69, 0xfffffff0, !P0 ;  /* 0xfffffff045457807 */ /* 0x000fe20004000000 */
[----:B------:R-:W1:Y:S01]  /*58e0*/  LDCU.64 UR44, c[0x0][0x890] ;  /* 0x00011200ff2c77ac */ /* 0x000e620008000a00 */
[----:B------:R-:W-:-:S05]  /*58f0*/  UMOV UR51, 0x1 ;  /* 0x0000000100337882 */ /* 0x000fca0000000000 */
[----:B------:R-:W1:Y:S01]  /*5900*/  LDC.64 R56, c[0x0][0xb10] ;  /* 0x0002c400ff387b82 */ /* 0x000e620000000a00 */
[----:B------:R-:W-:Y:S01]  /*5910*/  UMOV UR56, URZ ;  /* 0x000000ff00387c82 */ /* 0x000fe20008000000 */
[----:B------:R-:W-:Y:S01]  /*5920*/  UIADD3 UR52, UPT, UPT, UR48, 0x400, URZ ;  /* 0x0000040030347890 */ /* 0x000fe2000fffe0ff */
[----:B------:R-:W-:Y:S01]  /*5930*/  UMOV UR50, URZ ;  /* 0x000000ff00327c82 */ /* 0x000fe20008000000 */
[----:B------:R-:W-:-:S04]  /*5940*/  UMOV UR49, URZ ;  /* 0x000000ff00317c82 */ /* 0x000fc80008000000 */
[----:B------:R-:W1:Y:S08]  /*5950*/  LDC.64 R24, c[0x0][0xb18] ;  /* 0x0002c600ff187b82 */ /* 0x000e700000000a00 */
[----:B------:R-:W1:Y:S08]  /*5960*/  LDC.64 R22, c[0x0][0xb28] ;  /* 0x0002ca00ff167b82 */ /* 0x000e700000000a00 */
[----:B------:R-:W1:Y:S01]  /*5970*/  LDC.64 R54, c[0x0][0x8b0] ;  /* 0x00022c00ff367b82 */ /* 0x000e620000000a00 */
[----:B---3--:R-:W-:-:S07]  /*5980*/  IMAD.IADD R32, R0, 0x1, R32 ;  /* 0x0000000100207824 */ /* 0x008fce00078e0220 */
[----:B------:R-:W3:Y:S08]  /*5990*/  LDC.64 R52, c[0x0][0x8a8] ;  /* 0x00022a00ff347b82 */ /* 0x000ef00000000a00 */
[----:B--2-4-:R-:W1:Y:S02]  /*59a0*/  LDC R62, c[0x0][0x374] ;  /* 0x0000dd00ff3e7b82 */ /* 0x014e640000000800 */
.L_x_133:
[----:B------:R-:W-:Y:S02]  /*59b0*/  LEA R0, R73, UR48, 0x3 ;  /* 0x0000003049007c11 */ /* 0x000fe4000f8e18ff */
[----:B------:R-:W-:Y:S02]  /*59c0*/  SHF.L.U32 R2, R67, 0x1f, RZ ;  /* 0x0000001f43027819 */ /* 0x000fe400000006ff */
[----:B-1----:R-:W-:Y:S02]  /*59d0*/  LEA R16, R73, UR48, 0x4 ;  /* 0x0000003049107c11 */ /* 0x002fe4000f8e20ff */
[----:B------:R-:W2:Y:S02]  /*59e0*/  SYNCS.PHASECHK.TRANS64.TRYWAIT P0, [R0+URZ+0x1e0], R2 ;  /* 0x0001e002000075a7 */ /* 0x000ea400080011ff */
[----:B--2---:R-:W-:Y:S05]  /*59f0*/  @!P0 BRA `(.L_x_103) ;  /* 0x0000003000ac8947 */ /* 0x004fea0003800000 */
.L_x_219:
[----:B------:R-:W4:Y:S01]  /*5a00*/  LDC.64 R10, c[0x0][0xb10] ;  /* 0x0002c400ff0a7b82 */ /* 0x000f220000000a00 */
[----:B------:R-:W3:Y:S01]  /*5a10*/  LDS.128 R16, [R16+0x270] ;  /* 0x0002700010107984 */ /* 0x000ee20000000c00 */
[----:B-1----:R-:W-:Y:S01]  /*5a20*/  ISETP.NE.AND P1, PT, R27, 0x1, PT ;  /* 0x000000011b00780c */ /* 0x002fe20003f25270 */
[----:B--2---:R-:W-:Y:S01]  /*5a30*/  VIADD R0, R0, 0x1f0 ;  /* 0x000001f000007836 */ /* 0x004fe20000000000 */
[----:B------:R-:W-:Y:S04]  /*5a40*/  ISETP.GE.AND P0, PT, R26, 0x1, PT ;  /* 0x000000011a00780c */ /* 0x000fe80003f06270 */
[----:B------:R-:W1:Y:S01]  /*5a50*/  LDC.64 R8, c[0x0][0xb18] ;  /* 0x0002c600ff087b82 */ /* 0x000e620000000a00 */
[----:B------:R-:W-:Y:S01]  /*5a60*/  PRMT R0, RZ, 0x654, R0 ;  /* 0x00000654ff007816 */ /* 0x000fe20000000000 */
[----:B------:R-:W-:Y:S01]  /*5a70*/  @!PT LDS RZ, [RZ] ;  /* 0x00000000fffff984 */ /* 0x000fe20000000800 */
[----:B------:R-:W-:Y:S01]  /*5a80*/  @!PT LDS RZ, [RZ] ;  /* 0x00000000fffff984 */ /* 0x000fe20000000800 */
[----:B------:R-:W-:Y:S01]  /*5a90*/  @!PT LDS RZ, [RZ] ;  /* 0x00000000fffff984 */ /* 0x000fe20000000800 */
[----:B------:R-:W-:Y:S01]  /*5aa0*/  @!PT LDS RZ, [RZ] ;  /* 0x00000000fffff984 */ /* 0x000fe20000000800 */
[----:B------:R2:W-:Y:S06]  /*5ab0*/  MEMBAR.ALL.CTA ;  /* 0x0000000000007992 */ /* 0x0005ec0000008000 */
[----:B--2---:R-:W2:Y:S01]  /*5ac0*/  FENCE.VIEW.ASYNC.S ;  /* 0x00000000000073c6 */ /* 0x004ea20000000000 */
[----:B------:R-:W1:Y:S08]  /*5ad0*/  @!P1 LDC R12, c[0x0][0xb20] ;  /* 0x0002c800ff0c9b82 */ /* 0x000e700000000800 */
[----:B------:R-:W1:Y:S01]  /*5ae0*/  @!P1 LDC R7, c[0x0][0xb0c] ;  /* 0x0002c300ff079b82 */ /* 0x000e620000000800 */
[----:B--2---:R2:W-:Y:S01]  /*5af0*/  SYNCS.ARRIVE.TRANS64.RED.A1T0 RZ, [R0+URZ], RZ ;  /* 0x000000ff00ff79a7 */ /* 0x0045e200081004ff */
[----:B---3--:R-:W-:Y:S04]  /*5b00*/  LOP3.LUT P4, RZ, R18, 0x1, RZ, 0xc0, !PT ;  /* 0x0000000112ff7812 */ /* 0x008fe8000788c0ff */
[----:B------:R-:W-:Y:S09]  /*5b10*/  P2R R71, PR, RZ, 0x10 ;  /* 0x00000010ff477803 */ /* 0x000ff20000000000 */
[----:B------:R-:W-:Y:S02]  /*5b20*/  @P4 MOV R30, R16 ;  /* 0x00000010001e4202 */ /* 0x000fe40000000f00 */
[----:B------:R-:W-:Y:S01]  /*5b30*/  @P4 LOP3.LUT R29, R17, 0xffff, RZ, 0xc0, !PT ;  /* 0x0000ffff111d4812 */ /* 0x000fe200078ec0ff */
[----:B--2-4-:R-:W-:Y:S06]  /*5b40*/  @!P0 BRA `(.L_x_104) ;  /* 0x0000000000a48947 */ /* 0x014fec0003800000 */
[----:B------:R-:W-:Y:S01]  /*5b50*/  IMAD.HI.U32 R0, R62, R25, RZ ;  /* 0x000000193e007227 */ /* 0x000fe200078e00ff */
[----:B------:R-:W-:Y:S02]  /*5b60*/  ISETP.NE.AND P0, PT, R24, 0x1, PT ;  /* 0x000000011800780c */ /* 0x000fe40003f05270 */
[----:B------:R-:W-:Y:S01]  /*5b70*/  ISETP.NE.AND P2, PT, R26, 0x1, PT ;  /* 0x000000011a00780c */ /* 0x000fe20003f45270 */
[----:B------:R-:W-:Y:S01]  /*5b80*/  IMAD.HI.U32 R4, R63, R56, RZ ;  /* 0x000000383f047227 */ /* 0x000fe200078e00ff */
[----:B------:R-:W-:Y:S02]  /*5b90*/  SHF.R.U32.HI R0, RZ, R61, R0 ;  /* 0x0000003dff007219 */ /* 0x000fe40000011600 */
[----:B------:R-:W-:Y:S01]  /*5ba0*/  ISETP.NE.AND P3, PT, R28, 0x1, PT ;  /* 0x000000011c00780c */ /* 0x000fe20003f65270 */
[----:B------:R-:W-:Y:S01]  /*5bb0*/  IMAD.HI.U32 R6, R29, R25, RZ ;  /* 0x000000191d067227 */ /* 0x000fe200078e00ff */
[-C--:B------:R-:W-:Y:S02]  /*5bc0*/  SHF.R.U32.HI R4, RZ, R57.reuse, R4 ;  /* 0x00000039ff047219 */ /* 0x080fe40000011604 */
[----:B------:R-:W-:Y:S01]  /*5bd0*/  SEL R0, R62, R0, !P0 ;  /* 0x000000003e007207 */ /* 0x000fe20004000000 */
[----:B------:R-:W-:Y:S01]  /*5be0*/  IMAD.HI.U32 R5, R30, R56, RZ ;  /* 0x000000381e057227 */ /* 0x000fe200078e00ff */
[----:B------:R-:W-:Y:S03]  /*5bf0*/  SEL R4, R63, R4, !P3 ;  /* 0x000000043f047207 */ /* 0x000fe60005800000 */
[-C--:B------:R-:W-:Y:S01]  /*5c00*/  IMAD.HI.U32 R3, R0, R22.reuse, RZ ;  /* 0x0000001600037227 */ /* 0x080fe200078e00ff */
[----:B------:R-:W-:Y:S03]  /*5c10*/  SHF.R.U32.HI R5, RZ, R57, R5 ;  /* 0x00000039ff057219 */ /* 0x000fe60000011605 */
[----:B------:R-:W-:Y:S01]  /*5c20*/  IMAD.HI.U32 R2, R4, R22, RZ ;  /* 0x0000001604027227 */ /* 0x000fe200078e00ff */
[----:B------:R-:W-:Y:S02]  /*5c30*/  @P2 SHF.R.U32.HI R0, RZ, R23, R3 ;  /* 0x00000017ff002219 */ /* 0x000fe40000011603 */
[----:B------:R-:W-:Y:S02]  /*5c40*/  SHF.R.U32.HI R3, RZ, R61, R6 ;  /* 0x0000003dff037219 */ /* 0x000fe40000011606 */
[----:B------:R-:W-:Y:S01]  /*5c50*/  @P2 SHF.R.U32.HI R4, RZ, R23, R2 ;  /* 0x00000017ff042219 */ /* 0x000fe20000011602 */
[----:B------:R-:W-:Y:S01]  /*5c60*/  IMAD R0, R26, R0, RZ ;  /* 0x000000001a007224 */ /* 0x000fe200078e02ff */
[----:B------:R-:W-:Y:S02]  /*5c70*/  SEL R3, R29, R3, !P0 ;  /* 0x000000031d037207 */ /* 0x000fe40004000000 */
[----:B------:R-:W-:Y:S01]  /*5c80*/  SEL R2, R30, R5, !P3 ;  /* 0x000000051e027207 */ /* 0x000fe20005800000 */
[----:B------:R-:W-:Y:S01]  /*5c90*/  IMAD R5, R26, R4, RZ ;  /* 0x000000041a057224 */ /* 0x000fe200078e02ff */
[C---:B------:R-:W-:Y:S01]  /*5ca0*/  ISETP.GE.AND P0, PT, R3.reuse, R0, PT ;  /* 0x000000000300720c */ /* 0x040fe20003f06270 */
[C---:B------:R-:W-:Y:S03]  /*5cb0*/  IMAD.HI.U32 R0, R3.reuse, R22, RZ ;  /* 0x0000001603007227 */ /* 0x040fe600078e00ff */
[C---:B------:R-:W-:Y:S02]  /*5cc0*/  ISETP.GE.OR P0, PT, R2.reuse, R5, P0 ;  /* 0x000000050200720c */ /* 0x040fe40000706670 */
[----:B------:R-:W-:Y:S04]  /*5cd0*/  SHF.R.U32.HI R0, RZ, R23, R0 ;  /* 0x00000017ff007219 */ /* 0x000fe80000011600 */
[C---:B------:R-:W-:Y:S05]  /*5ce0*/  SEL R6, R3.reuse, R0, !P2 ;  /* 0x0000000003067207 */ /* 0x040fea0005000000 */
        /* <DEDUP_REMOVED lines=14> */
[----:B------:R-:W-:Y:S07]  /*5dd0*/  IMAD R29, R3, R24, R29 ;  /* 0x00000018031d7224 */ /* 0x000fee00078e021d */
.L_x_104:
[----:B-1----:R-:W-:Y:S01]  /*5de0*/  @!P1 ISETP.NE.AND P0, PT, R8, 0x1, PT ;  /* 0x000000010800980c */ /* 0x002fe20003f05270 */
[----:B------:R-:W-:Y:S01]  /*5df0*/  @!P1 IMAD.HI.U32 R0, R30, R10, RZ ;  /* 0x0000000a1e009227 */ /* 0x000fe200078e00ff */
[----:B------:R-:W-:Y:S01]  /*5e00*/  @!P1 ISETP.NE.AND P2, PT, R7, 0x1, PT ;  /* 0x000000010700980c */ /* 0x000fe20003f45270 */
[----:B------:R-:W-:Y:S01]  /*5e10*/  ULOP3.LUT UP0, URZ, UR52, 0x1b0, URZ, 0xc0, !UPT ;  /* 0x000001b034ff7892 */ /* 0x000fe2000f80c0ff */
[----:B------:R-:W-:Y:S01]  /*5e20*/  R2UR UR42, R21 ;  /* 0x00000000152a72ca */ /* 0x000fe200000e0000 */
[----:B------:R-:W-:Y:S01]  /*5e30*/  @!P1 IMAD.HI.U32 R2, R29, R9, RZ ;  /* 0x000000091d029227 */ /* 0x000fe200078e00ff */
[----:B------:R-:W-:Y:S02]  /*5e40*/  @!P1 SHF.R.U32.HI R0, RZ, R11, R0 ;  /* 0x0000000bff009219 */ /* 0x000fe40000011600 */
[----:B------:R-:W-:Y:S01]  /*5e50*/  R2UR UR41, R20 ;  /* 0x00000000142972ca */ /* 0x000fe200000e0000 */
[----:B------:R-:W-:Y:S01]  /*5e60*/  VIADD R73, R73, 0x1 ;  /* 0x0000000149497836 */ /* 0x000fe20000000000 */
[----:B------:R-:W-:Y:S02]  /*5e70*/  @!P1 SHF.R.U32.HI R2, RZ, R12, R2 ;  /* 0x0000000cff029219 */ /* 0x000fe40000011602 */
[----:B------:R-:W-:Y:S02]  /*5e80*/  @!P1 SEL R3, R30, R0, !P2 ;  /* 0x000000001e039207 */ /* 0x000fe40005000000 */
[----:B------:R-:W-:Y:S02]  /*5e90*/  @!P1 SEL R2, R29, R2, !P0 ;  /* 0x000000021d029207 */ /* 0x000fe40004000000 */
[----:B------:R-:W-:Y:S01]  /*5ea0*/  @P4 SHF.R.U32.HI R66, RZ, 0x10, R17 ;  /* 0x00000010ff424819 */ /* 0x000fe20000011611 */
[----:B------:R-:W-:Y:S02]  /*5eb0*/  USHF.L.U32 UR42, UR42, 0x6, URZ ;  /* 0x000000062a2a7899 */ /* 0x000fe400080006ff */
[----:B------:R-:W-:Y:S02]  /*5ec0*/  @!P1 IMAD.IADD R0, R2, 0x1, -R3 ;  /* 0x0000000102009824 */ /* 0x000fe400078e0a03 */
[----:B------:R-:W-:Y:S01]  /*5ed0*/  @!P1 IMAD.IADD R2, R3, 0x1, -R2 ;  /* 0x0000000103029824 */ /* 0x000fe200078e0a02 */
[----:B------:R-:W-:Y:S01]  /*5ee0*/  USHF.L.U32 UR41, UR41, 0x6, URZ ;  /* 0x0000000629297899 */ /* 0x000fe200080006ff */
[----:B------:R-:W-:Y:S02]  /*5ef0*/  @!P1 IMAD R30, R0, R7, R30 ;  /* 0x00000007001e9224 */ /* 0x000fe400078e021e */
[----:B------:R-:W-:Y:S01]  /*5f00*/  @!P1 IMAD R29, R2, R8, R29 ;  /* 0x00000008021d9224 */ /* 0x000fe200078e021d */
[----:B------:R-:W-:Y:S08]  /*5f10*/  BRA.U !UP0, `(.L_x_105) ;  /* 0x00000001087c7547 */ /* 0x000ff0000b800000 */
[----:B------:R-:W1:Y:S01]  /*5f20*/  LDCU.64 UR8, c[0x4][0x80] ;  /* 0x01001000ff0877ac */ /* 0x000e620008000a00 */
[----:B------:R-:W-:Y:S01]  /*5f30*/  MOV R2, 0x0 ;  /* 0x0000000000027802 */ /* 0x000fe20000000f00 */
[----:B------:R-:W-:Y:S02]  /*5f40*/  HFMA2 R12, -RZ, RZ, 0, 5.9604644775390625e-08 ;  /* 0x00000001ff0c7431 */ /* 0x000fe400000001ff */
[----:B------:R-:W-:Y:S01]  /*5f50*/  IMAD.MOV.U32 R8, RZ, RZ, 0x70 ;  /* 0x00000070ff087424 */ /* 0x000fe200078e00ff */
[----:B------:R2:W3:Y:S01]  /*5f60*/  LDC.64 R14, c[0x4][R2] ;  /* 0x01000000020e7b82 */ /* 0x0004e20000000a00 */
[----:B------:R-:W4:Y:S01]  /*5f70*/  LDCU.64 UR6, c[0x4][0x88] ;  /* 0x01001100ff0677ac */ /* 0x000f220008000a00 */
[----:B------:R-:W-:Y:S01]  /*5f80*/  IMAD.MOV.U32 R13, RZ, RZ, RZ ;  /* 0x000000ffff0d7224 */ /* 0x000fe200078e00ff */
[----:B------:R-:W2:Y:S01]  /*5f90*/  LDCU.64 UR4, c[0x4][0x8] ;  /* 0x01000100ff0477ac */ /* 0x000ea20008000a00 */
[----:B-1----:R-:W-:Y:S01]  /*5fa0*/  MOV R5, UR9 ;  /* 0x0000000900057c02 */ /* 0x002fe20008000f00 */
[----:B------:R-:W-:Y:S01]  /*5fb0*/  IMAD.U32 R4, RZ, RZ, UR8 ;  /* 0x00000008ff047e24 */ /* 0x000fe2000f8e00ff */
[----:B----4-:R-:W-:Y:S01]  /*5fc0*/  MOV R7, UR7 ;  /* 0x0000000700077c02 */ /* 0x010fe20008000f00 */
[----:B------:R-:W-:Y:S01]  /*5fd0*/  IMAD.U32 R6, RZ, RZ, UR6 ;  /* 0x00000006ff067e24 */ /* 0x000fe2000f8e00ff */
[----:B--2---:R-:W-:Y:S01]  /*5fe0*/  MOV R11, UR5 ;  /* 0x00000005000b7c02 */ /* 0x004fe20008000f00 */
[----:B------:R-:W-:Y:S02]  /*5ff0*/  IMAD.U32 R10, RZ, RZ, UR4 ;  /* 0x00000004ff0a7e24 */ /* 0x000fe4000f8e00ff */
[----:B------:R-:W-:Y:S07]  /*6000*/  LEPC R20, `(.L_x_106) ;  /* 0x000000001014794e */ /* 0x000fee0000000000 */
[----:B---3-5:R-:W-:Y:S05]  /*6010*/  CALL.ABS.NOINC R14 ;  /* 0x000000000e007343 */ /* 0x028fea0003c00000 */
.L_x_106:
[----:B------:R-:W1:Y:S01]  /*6020*/  LDCU.64 UR8, c[0x4][0x80] ;  /* 0x01001000ff0877ac */ /* 0x000e620008000a00 */
[----:B------:R-:W2:Y:S01]  /*6030*/  LDC.64 R2, c[0x4][R2] ;  /* 0x0100000002027b82 */ /* 0x000ea20000000a00 */
[----:B------:R-:W-:Y:S02]  /*6040*/  HFMA2 R12, -RZ, RZ, 0, 5.9604644775390625e-08 ;  /* 0x00000001ff0c7431 */ /* 0x000fe400000001ff */
[----:B------:R-:W-:Y:S02]  /*6050*/  IMAD.MOV.U32 R8, RZ, RZ, 0x70 ;  /* 0x00000070ff087424 */ /* 0x000fe400078e00ff */
[----:B------:R-:W-:Y:S01]  /*6060*/  IMAD.MOV.U32 R13, RZ, RZ, RZ ;  /* 0x000000ffff0d7224 */ /* 0x000fe200078e00ff */
[----:B------:R-:W3:Y:S01]  /*6070*/  LDCU.64 UR6, c[0x4][0x88] ;  /* 0x01001100ff0677ac */ /* 0x000ee20008000a00 */
[----:B------:R-:W4:Y:S01]  /*6080*/  LDCU.64 UR4, c[0x4][0x8] ;  /* 0x01000100ff0477ac */ /* 0x000f220008000a00 */
[----:B-1----:R-:W-:Y:S02]  /*6090*/  MOV R4, UR8 ;  /* 0x0000000800047c02 */ /* 0x002fe40008000f00 */
[----:B------:R-:W-:Y:S02]  /*60a0*/  MOV R5, UR9 ;  /* 0x0000000900057c02 */ /* 0x000fe40008000f00 */
[----:B---3--:R-:W-:Y:S01]  /*60b0*/  MOV R7, UR7 ;  /* 0x0000000700077c02 */ /* 0x008fe20008000f00 */
[----:B------:R-:W-:Y:S01]  /*60c0*/  IMAD.U32 R6, RZ, RZ, UR6 ;  /* 0x00000006ff067e24 */ /* 0x000fe2000f8e00ff */
[----:B----4-:R-:W-:Y:S01]  /*60d0*/  MOV R11, UR5 ;  /* 0x00000005000b7c02 */ /* 0x010fe20008000f00 */
[----:B------:R-:W-:Y:S02]  /*60e0*/  IMAD.U32 R10, RZ, RZ, UR4 ;  /* 0x00000004ff0a7e24 */ /* 0x000fe4000f8e00ff */
[----:B------:R-:W-:Y:S07]  /*60f0*/  LEPC R20, `(.L_x_105) ;  /* 0x000000001014794e */ /* 0x000fee0000000000 */
[----:B--2---:R-:W-:Y:S05]  /*6100*/  CALL.ABS.NOINC R2 ;  /* 0x0000000002007343 */ /* 0x004fea0003c00000 */
.L_x_105:
[----:B------:R-:W-:Y:S01]  /*6110*/  ISETP.NE.U32.AND P4, PT, R54, RZ, PT ;  /* 0x000000ff3600720c */ /* 0x000fe20003f85070 */
[----:B------:R-:W-:Y:S01]  /*6120*/  UISETP.NE.AND UP2, UPT, UR53, URZ, UPT ;  /* 0x000000ff3500728c */ /* 0x000fe2000bf45270 */
[----:B------:R-:W-:Y:S01]  /*6130*/  ISETP.NE.U32.AND P2, PT, RZ, UR38, PT ;  /* 0x00000026ff007c0c */ /* 0x000fe2000bf45070 */
[----:B------:R-:W-:Y:S01]  /*6140*/  UISETP.NE.U32.AND UP1, UPT, UR44, URZ, UPT ;  /* 0x000000ff2c00728c */ /* 0x000fe2000bf25070 */
[----:B------:R-:W-:Y:S01]  /*6150*/  ISETP.NE.AND.EX P4, PT, R55, RZ, PT, P4 ;  /* 0x000000ff3700720c */ /* 0x000fe20003f85340 */
[----:B------:R-:W-:Y:S01]  /*6160*/  UPLOP3.LUT UP0, UPT, UPT, UPT, UPT, 0x40, 0x4 ;  /* 0x000000000004789c */ /* 0x000fe20003f0e870 */
[----:B------:R-:W-:Y:S01]  /*6170*/  ISETP.NE.AND.EX P2, PT, RZ, UR39, PT, P2 ;  /* 0x00000027ff007c0c */ /* 0x000fe2000bf45320 */
[----:B------:R-:W-:Y:S01]  /*6180*/  UISETP.NE.AND.EX UP1, UPT, UR45, URZ, UPT, UP1 ;  /* 0x000000ff2d00728c */ /* 0x000fe2000bf25310 */
[----:B------:R-:W-:Y:S04]  /*6190*/  PLOP3.LUT P1, PT, PT, PT, UP2, 0x80, 0x8 ;  /* 0x000000000008781c */ /* 0x000fe80003f2f028 */
[----:B------:R-:W-:Y:S06]  /*61a0*/  @UP2 UPLOP3.LUT UP0, UPT, UPT, UPT, UP1, 0x80, 0x8 ;  /* 0x000000000008289c */ /* 0x000fec0003f0f010 */
[----:B------:R-:W-:Y:S01]  /*61b0*/  PLOP3.LUT P0, PT, PT, PT, UP0, 0x80, 0x8 ;  /* 0x000000000008781c */ /* 0x000fe20003f0f008 */
[----:B------:R-:W-:Y:S01]  /*61c0*/  @!UPT UIADD3 URZ, UPT, UPT, URZ, URZ, URZ ;  /* 0x000000fffffff290 */ /* 0x000fe2000fffe0ff */
[----:B------:R-:W-:Y:S11]  /*61d0*/  BRA.U !UP1, `(.L_x_107) ;  /* 0x0000000109387547 */ /* 0x000ff6000b800000 */
[----:B------:R-:W-:Y:S01]  /*61e0*/  UISETP.NE.U32.AND UP0, UPT, UR38, URZ, UPT ;  /* 0x000000ff2600728c */ /* 0x000fe2000bf05070 */
[----:B------:R-:W-:Y:S02]  /*61f0*/  HFMA2 R0, -RZ, RZ, 0, 5.9604644775390625e-08 ;  /* 0x00000001ff007431 */ /* 0x000fe400000001ff */
[----:B------:R-:W-:Y:S01]  /*6200*/  IMAD.MOV.U32 R60, RZ, RZ, 0x1 ;  /* 0x00000001ff3c7424 */ /* 0x000fe200078e00ff */
[----:B------:R-:W-:Y:S06]  /*6210*/  UISETP.NE.AND.EX UP0, UPT, UR39, URZ, UPT, UP0 ;  /* 0x000000ff2700728c */ /* 0x000fec000bf05300 */
[----:B------:R-:W-:Y:S05]  /*6220*/  PLOP3.LUT P3, PT, PT, PT, UP0, 0x80, 0x8 ;  /* 0x000000000008781c */ /* 0x000fea0003f6f008 */
[----:B------:R-:W1:Y:S01]  /*6230*/  @UP0 LDCU.64 UR6, c[0x0][0x888] ;  /* 0x00011100ff0607ac */ /* 0x000e620008000a00 */
[----:B------:R-:W-:Y:S07]  /*6240*/  @UP0 UIMAD UR4, UR36, UR44, URZ ;  /* 0x0000002c240402a4 */ /* 0x000fee000f8e02ff */
[----:B------:R-:W-:Y:S01]  /*6250*/  @!P3 PRMT R60, R0, 0x7610, R60 ;  /* 0x00007610003cb816 */ /* 0x000fe2000000003c */
[----:B-1----:R-:W-:Y:S03]  /*6260*/  @UP0 UIMAD.WIDE UR6, UR4, 0x4, UR6 ;  /* 0x00000004040608a5 */ /* 0x002fe6000f8e0206 */
[----:B------:R-:W1:Y:S03]  /*6270*/  @!UP0 LDCU UR4, c[0x0][0x880] ;  /* 0x00011000ff0487ac */ /* 0x000e660008000800 */
[----:B------:R-:W-:Y:S01]  /*6280*/  IMAD.U32 R2, RZ, RZ, UR6 ;  /* 0x00000006ff027e24 */ /* 0x000fe2000f8e00ff */
[----:B------:R-:W-:Y:S05]  /*6290*/  MOV R3, UR7 ;  /* 0x0000000700037c02 */ /* 0x000fea0008000f00 */
[----:B-----5:R2:W5:Y:S02]  /*62a0*/  @P3 LDG.E R35, desc[UR46][R2.64] ;  /* 0x0000002e02233981 */ /* 0x020564000c1e1900 */
[----:B-12---:R-:W-:Y:S02]  /*62b0*/  @!P3 IMAD.U32 R35, RZ, RZ, UR4 ;  /* 0x00000004ff23be24 */ /* 0x006fe4000f8e00ff */
.L_x_107:
[----:B------:R-:W-:Y:S05]  /*62c0*/  @!P4 BRA `(.L_x_108) ;  /* 0x000000000020c947 */ /* 0x000fea0003800000 */
[----:B------:R-:W-:Y:S04]  /*62d0*/  ISETP.NE.U32.AND P3, PT, R52, RZ, PT ;  /* 0x000000ff3400720c */ /* 0x000fe80003f65070 */
[----:B------:R-:W-:Y:S11]  /*62e0*/  ISETP.NE.AND.EX P3, PT, R53, RZ, PT, P3 ;  /* 0x000000ff3500720c */ /* 0x000ff60003f65330 */
[----:B------:R-:W-:Y:S02]  /*62f0*/  @!UPT UIADD3 URZ, UPT, UPT, URZ, URZ, URZ ;  /* 0x000000fffffff290 */ /* 0x000fe4000fffe0ff */
[----:B------:R-:W1:Y:S01]  /*6300*/  @P3 LDC.64 R2, c[0x0][0x8a8] ;  /* 0x00022a00ff023b82 */ /* 0x000e620000000a00 */
[----:B------:R-:W-:Y:S04]  /*6310*/  @P3 IMAD R0, R54, UR36, RZ ;  /* 0x0000002436003c24 */ /* 0x000fe8000f8e02ff */
[----:B-1----:R-:W-:Y:S05]  /*6320*/  @P3 IMAD.WIDE R2, R0, 0x4, R2 ;  /* 0x0000000400023825 */ /* 0x002fea00078e0202 */
[----:B-----5:R1:W5:Y:S02]  /*6330*/  @P3 LDG.E R33, desc[UR46][R2.64] ;  /* 0x0000002e02213981 */ /* 0x020364000c1e1900 */
[----:B-1----:R-:W2:Y:S02]  /*6340*/  @!P3 LDC R33, c[0x0][0x8a0] ;  /* 0x00022800ff21bb82 */ /* 0x002ea40000000800 */
.L_x_108:
[----:B-----5:R-:W-:Y:S01]  /*6350*/  FSETP.NEU.AND P3, PT, R35, RZ, PT ;  /* 0x000000ff2300720b */ /* 0x020fe20003f6d000 */
[----:B------:R-:W-:Y:S01]  /*6360*/  IMAD.U32 R2, RZ, RZ, UR56 ;  /* 0x00000038ff027e24 */ /* 0x000fe2000f8e00ff */
[----:B------:R-:W-:Y:S01]  /*6370*/  SEL R5, RZ, 0xffffffff, P2 ;  /* 0xffffffffff057807 */ /* 0x000fe20001000000 */
[----:B------:R-:W-:Y:S01]  /*6380*/  ULOP3.LUT UR4, UR51, 0x1, URZ, 0x3c, !UPT ;  /* 0x0000000133047892 */ /* 0x000fe2000f8e3cff */
[----:B------:R-:W-:Y:S01]  /*6390*/  @P1 LOP3.LUT P2, RZ, R60, 0xff, RZ, 0xc0, !PT ;  /* 0x000000ff3cff1812 */ /* 0x000fe2000784c0ff */
[----:B------:R-:W-:Y:S01]  /*63a0*/  BSSY B1, `(.L_x_109) ;  /* 0x000003d000017945 */ /* 0x000fe20003800000 */
[----:B------:R-:W-:Y:S01]  /*63b0*/  @P1 SEL R0, RZ, 0xffffffff, P3 ;  /* 0xffffffffff001807 */ /* 0x000fe20001800000 */
[----:B------:R-:W-:Y:S01]  /*63c0*/  IMAD.MOV.U32 R47, RZ, RZ, 0x1 ;  /* 0x00000001ff2f7424 */ /* 0x000fe200078e00ff */
[----:B------:R-:W-:Y:S01]  /*63d0*/  LEA R2, R2, UR48, 0x3 ;  /* 0x0000003002027c11 */ /* 0x000fe2000f8e18ff */
[----:B------:R-:W-:Y:S01]  /*63e0*/  IMAD.U32 R45, RZ, RZ, UR4 ;  /* 0x00000004ff2d7e24 */ /* 0x000fe2000f8e00ff */
[----:B------:R-:W-:Y:S01]  /*63f0*/  @P0 SEL R0, R5, R0, !P2 ;  /* 0x0000000005000207 */ /* 0x000fe20005000000 */
[----:B------:R-:W-:Y:S01]  /*6400*/  IMAD.U32 R46, RZ, RZ, UR56 ;  /* 0x00000038ff2e7e24 */ /* 0x000fe2000f8e00ff */
[C---:B------:R-:W-:Y:S02]  /*6410*/  LEA R44, R31.reuse, UR48, 0x3 ;  /* 0x000000301f2c7c11 */ /* 0x040fe4000f8e18ff */
[----:B------:R-:W-:Y:S02]  /*6420*/  CS2R R50, SRZ ;  /* 0x0000000000327805 */ /* 0x000fe4000001ff00 */
[----:B------:R-:W-:Y:S02]  /*6430*/  @P1 LOP3.LUT R0, R0, 0x1, RZ, 0xc0, !PT ;  /* 0x0000000100001812 */ /* 0x000fe400078ec0ff */
[----:B------:R-:W-:Y:S02]  /*6440*/  CS2R R48, SRZ ;  /* 0x0000000000307805 */ /* 0x000fe4000001ff00 */
[----:B------:R-:W-:Y:S02]  /*6450*/  SHF.L.U32 R3, R68, 0x1f, RZ ;  /* 0x0000001f44037819 */ /* 0x000fe400000006ff */
[----:B------:R-:W-:Y:S02]  /*6460*/  CS2R R42, SRZ ;  /* 0x00000000002a7805 */ /* 0x000fe4000001ff00 */
[----:B------:R-:W-:Y:S02]  /*6470*/  ISETP.NE.U32.OR P5, PT, R0, 0x1, !P1 ;  /* 0x000000010000780c */ /* 0x000fe40004fa5470 */
[----:B------:R-:W-:Y:S02]  /*6480*/  CS2R R40, SRZ ;  /* 0x0000000000287805 */ /* 0x000fe4000001ff00 */
[----:B------:R-:W-:Y:S02]  /*6490*/  PLOP3.LUT P2, PT, PT, PT, UP1, 0x80, 0x8 ;  /* 0x000000000008781c */ /* 0x000fe40003f4f018 */
[----:B------:R-:W-:Y:S02]  /*64a0*/  LEA.HI R34, R31, R31, RZ, 0x1 ;  /* 0x0000001f1f227211 */ /* 0x000fe400078f08ff */
[----:B------:R-:W-:Y:S02]  /*64b0*/  LOP3.LUT P4, R72, R60, 0xff, RZ, 0xc0, !PT ;  /* 0x000000ff3c487812 */ /* 0x000fe4000788c0ff */
[----:B------:R-:W-:Y:S02]  /*64c0*/  SEL R4, RZ, 0xffffffff, P3 ;  /* 0xffffffffff047807 */ /* 0x000fe40001800000 */
[----:B------:R-:W-:Y:S02]  /*64d0*/  P2R R74, PR, RZ, 0x20 ;  /* 0x00000020ff4a7803 */ /* 0x000fe40000000000 */
[----:B------:R-:W-:Y:S03]  /*64e0*/  @P5 SHF.L.U32 R0, R45, 0x1f, RZ ;  /* 0x0000001f2d005819 */ /* 0x000fe600000006ff */
[----:B------:R-:W-:Y:S01]  /*64f0*/  @P2 SEL R4, R5, R4, !P4 ;  /* 0x0000000405042207 */ /* 0x000fe20006000000 */
[----:B------:R1:W3:Y:S03]  /*6500*/  @P5 SYNCS.PHASECHK.TRANS64.TRYWAIT P1, [R2+URZ+0x1a0], R0 ;  /* 0x0001a000020055a7 */ /* 0x0002e600080211ff */
[----:B------:R-:W-:Y:S04]  /*6510*/  LOP3.LUT R4, R4, 0x1, RZ, 0xc0, !PT ;  /* 0x0000000104047812 */ /* 0x000fe800078ec0ff */
[----:B------:R-:W-:Y:S04]  /*6520*/  ISETP.NE.U32.AND P2, PT, R4, 0x1, PT ;  /* 0x000000010400780c */ /* 0x000fe80003f45070 */
[----:B------:R-:W-:Y:S01]  /*6530*/  P2R R76, PR, RZ, 0x4 ;  /* 0x00000004ff4c7803 */ /* 0x000fe20000000000 */
[----:B------:R4:W2:Y:S01]  /*6540*/  SYNCS.PHASECHK.TRANS64.TRYWAIT P0, [R44+URZ+0x200], R3 ;  /* 0x000200032c0075a7 */ /* 0x0008a200080011ff */
[C---:B-1----:R-:W-:Y:S01]  /*6550*/  IMAD.SHL.U32 R0, R34.reuse, 0x20, RZ ;  /* 0x0000002022007824 */ /* 0x042fe200078e00ff */
[----:B------:R-:W-:Y:S04]  /*6560*/  LOP3.LUT R34, R34, 0xffe, RZ, 0xc0, !PT ;  /* 0x00000ffe22227812 */ /* 0x000fe800078ec0ff */
[----:B------:R-:W-:Y:S01]  /*6570*/  LOP3.LUT R0, R0, 0xffffffc0, RZ, 0xc0, !PT ;  /* 0xffffffc000007812 */ /* 0x000fe200078ec0ff */
[----:B------:R-:W-:Y:S04]  /*6580*/  IMAD.IADD R34, R31, 0x1, -R34 ;  /* 0x000000011f227824 */ /* 0x000fe800078e0a22 */
[----:B------:R-:W-:Y:S04]  /*6590*/  IMAD.IADD R0, R32, 0x1, R0 ;  /* 0x0000000120007824 */ /* 0x000fe800078e0200 */
[----:B------:R-:W-:Y:S01]  /*65a0*/  IMAD R34, R34, 0x100000, R0 ;  /* 0x0010000022227824 */ /* 0x000fe200078e0200 */
[----:B---3--:R-:W-:Y:S01]  /*65b0*/  @P5 SEL R47, RZ, 0x1, !P1 ;  /* 0x00000001ff2f5807 */ /* 0x008fe20004800000 */
[----:B----4-:R-:W-:Y:S06]  /*65c0*/  @!P5 BRA `(.L_x_110) ;  /* 0x000000000068d947 */ /* 0x010fec0003800000 */
[----:B------:R-:W-:Y:S01]  /*65d0*/  HFMA2 R43, -RZ, RZ, 0, 0 ;  /* 0x00000000ff2b7431 */ /* 0x000fe200000001ff */
[----:B------:R-:W-:Y:S01]  /*65e0*/  ISETP.NE.AND P1, PT, R47, RZ, PT ;  /* 0x000000ff2f00720c */ /* 0x000fe20003f25270 */
[----:B------:R-:W-:Y:S01]  /*65f0*/  IMAD.U32 R0, RZ, RZ, UR56 ;  /* 0x00000038ff007e24 */ /* 0x000fe2000f8e00ff */
[----:B------:R-:W-:Y:S11]  /*6600*/  BSSY B0, `(.L_x_111) ;  /* 0x0000005000007945 */ /* 0x000ff60003800000 */
[----:B------:R-:W-:Y:S05]  /*6610*/  @P1 BRA `(.L_x_112) ;  /* 0x00000000000c1947 */ /* 0x000fea0003800000 */
[----:B------:R-:W-:Y:S04]  /*6620*/  SHF.L.U32 R4, R45, 0x1f, RZ ;  /* 0x0000001f2d047819 */ /* 0x000fe800000006ff */
[----:B------:R-:W1:Y:S02]  /*6630*/  SYNCS.PHASECHK.TRANS64.TRYWAIT P1, [R2+URZ+0x1a0], R4 ;  /* 0x0001a004020075a7 */ /* 0x000e6400080211ff */
[----:B-1----:R-:W-:Y:S05]  /*6640*/  @!P1 BRA `(.L_x_113) ;  /* 0x0000002400ac9947 */ /* 0x002fea0003800000 */
.L_x_112:
[----:B------:R-:W-:Y:S05]  /*6650*/  BSYNC B0 ;  /* 0x0000000000007941 */ /* 0x000fea0003800000 */
.L_x_111:
[----:B------:R-:W-:Y:S01]  /*6660*/  ISETP.NE.AND P1, PT, R76, RZ, PT ;  /* 0x000000ff4c00720c */ /* 0x000fe20003f25270 */
[----:B------:R-:W-:Y:S01]  /*6670*/  IMAD.MOV.U32 R42, RZ, RZ, RZ ;  /* 0x000000ffff2a7224 */ /* 0x000fe200078e00ff */
[----:B------:R-:W-:Y:S02]  /*6680*/  CS2R R40, SRZ ;  /* 0x0000000000287805 */ /* 0x000fe4000001ff00 */
[----:B------:R-:W-:Y:S02]  /*6690*/  CS2R R50, SRZ ;  /* 0x0000000000327805 */ /* 0x000fe4000001ff00 */
[----:B------:R-:W-:Y:S07]  /*66a0*/  CS2R R48, SRZ ;  /* 0x0000000000307805 */ /* 0x000fee000001ff00 */
[----:B-1----:R-:W-:Y:S01]  /*66b0*/  @P1 IMAD R2, R0, 0x800, R64 ;  /* 0x0000080000021824 */ /* 0x002fe200078e0240 */
[----:B------:R-:W-:Y:S05]  /*66c0*/  @P1 WARPSYNC.ALL ;  /* 0x0000000000001948 */ /* 0x000fea0003800000 */
[----:B------:R-:W-:Y:S01]  /*66d0*/  @P1 LEA R2, R2, UR48, 0x1 ;  /* 0x0000003002021c11 */ /* 0x000fe2000f8e08ff */
[----:B------:R-:W-:Y:S04]  /*66e0*/  UIADD3 UR5, UPT, UPT, UR56, 0x1, URZ ;  /* 0x0000000138057890 */ /* 0x000fe8000fffe0ff */
[----:B------:R1:W3:Y:S01]  /*66f0*/  @P1 LDSM.16.M88.4 R40, [R2+0x400] ;  /* 0x000400000228183b */ /* 0x0002e20000000200 */
[----:B------:R-:W-:Y:S01]  /*6700*/  UISETP.NE.AND UP0, UPT, UR5, 0x3, UPT ;  /* 0x000000030500788c */ /* 0x000fe2000bf05270 */
[----:B------:R-:W-:Y:S03]  /*6710*/  @P1 IMAD R0, R69, 0x2, R2 ;  /* 0x0000000245001824 */ /* 0x000fe600078e0202 */
[----:B------:R-:W-:Y:S02]  /*6720*/  USEL UR4, URZ, 0x1, UP0 ;  /* 0x00000001ff047887 */ /* 0x000fe40008000000 */
[----:B------:R1:W4:Y:S01]  /*6730*/  @P1 LDSM.16.M88.4 R48, [R0+0x400] ;  /* 0x000400000030183b */ /* 0x0003220000000200 */
[----:B------:R-:W-:Y:S03]  /*6740*/  USEL UR5, UR5, URZ, UP0 ;  /* 0x000000ff05057287 */ /* 0x000fe60008000000 */
[----:B------:R-:W-:Y:S03]  /*6750*/  LOP3.LUT R45, R45, UR4, RZ, 0x3c, !PT ;  /* 0x000000042d2d7c12 */ /* 0x000fe6000f8e3cff */
[----:B------:R-:W-:Y:S02]  /*6760*/  IMAD.U32 R46, RZ, RZ, UR5 ;  /* 0x00000005ff2e7e24 */ /* 0x000fe4000f8e00ff */
.L_x_110:
[----:B------:R-:W-:Y:S05]  /*6770*/  BSYNC B1 ;  /* 0x0000000000017941 */ /* 0x000fea0003800000 */
.L_x_109:
[----:B-1----:R-:W-:Y:S04]  /*6780*/  SHF.R.U32.HI R0, RZ, 0x15, R34 ;  /* 0x00000015ff007819 */ /* 0x002fe80000011622 */
[----:B------:R-:W-:Y:S01]  /*6790*/  LOP3.LUT P1, RZ, R0, 0x3, R65, 0x48, !PT ;  /* 0x0000000300ff7812 */ /* 0x000fe20007824841 */
[----:B------:R-:W-:Y:S01]  /*67a0*/  @!UPT UIADD3 URZ, UPT, UPT, URZ, URZ, URZ ;  /* 0x000000fffffff290 */ /* 0x000fe2000fffe0ff */
[----:B--2---:R-:W-:Y:S11]  /*67b0*/  @P0 BRA `(.L_x_114) ;  /* 0x0000000000080947 */ /* 0x004ff60003800000 */
[----:B------:R-:W1:Y:S02]  /*67c0*/  SYNCS.PHASECHK.TRANS64.TRYWAIT P0, [R44+URZ+0x200], R3 ;  /* 0x000200032c0075a7 */ /* 0x000e6400080011ff */
[----:B-1----:R-:W-:Y:S05]  /*67d0*/  @!P0 BRA `(.L_x_115) ;  /* 0x00000024005c8947 */ /* 0x002fea0003800000 */
.L_x_114:
[----:B------:R-:W-:Y:S05]  /*67e0*/  @!P1 BRA `(.L_x_116) ;  /* 0x0000000000409947 */ /* 0x000fea0003800000 */
[----:B------:R-:W2:Y:S01]  /*67f0*/  LDCU.64 UR8, c[0x4][0x70] ;  /* 0x01000e00ff0877ac */ /* 0x000ea20008000a00 */
[----:B-1----:R-:W-:Y:S01]  /*6800*/  MOV R3, 0x0 ;  /* 0x0000000000037802 */ /* 0x002fe20000000f00 */
[----:B------:R-:W-:Y:S02]  /*6810*/  HFMA2 R12, -RZ, RZ, 0, 5.9604644775390625e-08 ;  /* 0x00000001ff0c7431 */ /* 0x000fe400000001ff */
[----:B------:R-:W-:Y:S02]  /*6820*/  IMAD.MOV.U32 R8, RZ, RZ, 0x192 ;  /* 0x00000192ff087424 */ /* 0x000fe400078e00ff */
[----:B------:R-:W-:Y:S01]  /*6830*/  IMAD.MOV.U32 R13, RZ, RZ, RZ ;  /* 0x000000ffff0d7224 */ /* 0x000fe200078e00ff */
[----:B------:R-:W1:Y:S01]  /*6840*/  LDCU.64 UR6, c[0x4][0x78] ;  /* 0x01000f00ff0677ac */ /* 0x000e620008000a00 */
[----:B------:R-:W3:Y:S01]  /*6850*/  LDC.64 R2, c[0x4][R3] ;  /* 0x0100000003027b82 */ /* 0x000ee20000000a00 */
[----:B------:R-:W5:Y:S01]  /*6860*/  LDCU.64 UR4, c[0x4][0x10] ;  /* 0x01000200ff0477ac */ /* 0x000f620008000a00 */
[----:B--2---:R-:W-:Y:S01]  /*6870*/  MOV R5, UR9 ;  /* 0x0000000900057c02 */ /* 0x004fe20008000f00 */
[----:B------:R-:W-:Y:S01]  /*6880*/  IMAD.U32 R4, RZ, RZ, UR8 ;  /* 0x00000008ff047e24 */ /* 0x000fe2000f8e00ff */
[----:B-1----:R-:W-:Y:S01]  /*6890*/  MOV R7, UR7 ;  /* 0x0000000700077c02 */ /* 0x002fe20008000f00 */
[----:B------:R-:W-:Y:S01]  /*68a0*/  IMAD.U32 R6, RZ, RZ, UR6 ;  /* 0x00000006ff067e24 */ /* 0x000fe2000f8e00ff */
[----:B-----5:R-:W-:Y:S01]  /*68b0*/  MOV R11, UR5 ;  /* 0x00000005000b7c02 */ /* 0x020fe20008000f00 */
[----:B------:R-:W-:Y:S02]  /*68c0*/  IMAD.U32 R10, RZ, RZ, UR4 ;  /* 0x00000004ff0a7e24 */ /* 0x000fe4000f8e00ff */
[----:B------:R-:W-:Y:S07]  /*68d0*/  LEPC R20, `(.L_x_116) ;  /* 0x000000001014794e */ /* 0x000fee0000000000 */
[----:B---34-:R-:W-:Y:S05]  /*68e0*/  CALL.ABS.NOINC R2 ;  /* 0x0000000002007343 */ /* 0x018fea0003c00000 */
.L_x_116:
[----:B-1-3--:R-:W-:Y:S01]  /*68f0*/  SHF.L.U32 R3, R40, 0x10, RZ ;  /* 0x0000001028037819 */ /* 0x00afe200000006ff */
[----:B------:R-:W-:Y:S05]  /*6900*/  WARPSYNC.ALL ;  /* 0x0000000000007948 */ /* 0x000fea0003800000 */
[----:B------:R-:W-:Y:S01]  /*6910*/  R2UR UR4, R34 ;  /* 0x00000000220472ca */ /* 0x000fe200000e0000 */
[----:B------:R-:W-:Y:S01]  /*6920*/  BSSY.RECONVERGENT B0, `(.L_x_117) ;  /* 0x0000050000007945 */ /* 0x000fe20003800200 */
[----:B------:R-:W-:Y:S02]  /*6930*/  SHF.L.U32 R20, R42, 0x10, RZ ;  /* 0x000000102a147819 */ /* 0x000fe400000006ff */
[----:B------:R-:W-:Y:S02]  /*6940*/  SHF.L.U32 R75, R69, 0x1, RZ ;  /* 0x00000001454b7819 */ /* 0x000fe400000006ff */
[----:B------:R-:W-:Y:S07]  /*6950*/  ISETP.NE.AND P0, PT, R70, RZ, PT ;  /* 0x000000ff4600720c */ /* 0x000fee0003f05270 */
[----:B------:R-:W1:Y:S02]  /*6960*/  LDTM.16dp256bit.x4 R4, tmem[UR4] ;  /* 0x00000004000479ee */ /* 0x000e640008120000 */
[C---:B-1----:R-:W-:Y:S01]  /*6970*/  FMUL R0, R33.reuse, R4 ;  /* 0x0000000421007220 */ /* 0x042fe20000400000 */
[----:B------:R-:W-:Y:S01]  /*6980*/  LOP3.LUT R4, R40, 0xffff0000, RZ, 0xc0, !PT ;  /* 0xffff000028047812 */ /* 0x000fe200078ec0ff */
[----:B------:R-:W-:Y:S01]  /*6990*/  FMUL R2, R33, R5 ;  /* 0x0000000521027220 */ /* 0x000fe20000400000 */
[----:B------:R-:W-:Y:S01]  /*69a0*/  SHF.L.U32 R5, R41, 0x10, RZ ;  /* 0x0000001029057819 */ /* 0x000fe200000006ff */
[----:B------:R-:W-:Y:S01]  /*69b0*/  FFMA R0, R35, R3, R0 ;  /* 0x0000000323007223 */ /* 0x000fe20000000000 */
[----:B------:R-:W-:Y:S01]  /*69c0*/  FMUL R3, R33, R6 ;  /* 0x0000000621037220 */ /* 0x000fe20000400000 */
[----:B------:R-:W-:Y:S01]  /*69d0*/  LOP3.LUT R6, R41, 0xffff0000, RZ, 0xc0, !PT ;  /* 0xffff000029067812 */ /* 0x000fe200078ec0ff */
[----:B------:R-:W-:Y:S01]  /*69e0*/  FFMA R2, R35, R4, R2 ;  /* 0x0000000423027223 */ /* 0x000fe20000000002 */
[----:B------:R-:W-:Y:S01]  /*69f0*/  FMUL R7, R33, R7 ;  /* 0x0000000721077220 */ /* 0x000fe20000400000 */
[----:B------:R-:W-:Y:S01]  /*6a00*/  FFMA R3, R35, R5, R3 ;  /* 0x0000000523037223 */ /* 0x000fe20000000003 */
[C---:B------:R-:W-:Y:S01]  /*6a10*/  FMUL R4, R33.reuse, R8 ;  /* 0x0000000821047220 */ /* 0x040fe20000400000 */
[----:B------:R-:W-:Y:S01]  /*6a20*/  FMUL R5, R33, R9 ;  /* 0x0000000921057220 */ /* 0x000fe20000400000 */
[----:B------:R-:W-:Y:S01]  /*6a30*/  F2FP.BF16.F32.PACK_AB R36, R2, R0 ;  /* 0x000000000224723e */ /* 0x000fe200000010ff */
[C---:B------:R-:W-:Y:S01]  /*6a40*/  FFMA R7, R35.reuse, R6, R7 ;  /* 0x0000000623077223 */ /* 0x040fe20000000007 */
[----:B------:R-:W-:Y:S01]  /*6a50*/  LOP3.LUT R0, R42, 0xffff0000, RZ, 0xc0, !PT ;  /* 0xffff00002a007812 */ /* 0x000fe200078ec0ff */
[----:B------:R-:W-:Y:S01]  /*6a60*/  FFMA R4, R35, R20, R4 ;  /* 0x0000001423047223 */ /* 0x000fe20000000004 */
[----:B------:R-:W-:Y:S01]  /*6a70*/  SHF.L.U32 R2, R43, 0x10, RZ ;  /* 0x000000102b027819 */ /* 0x000fe200000006ff */
[----:B------:R-:W-:Y:S01]  /*6a80*/  FMUL R6, R33, R10 ;  /* 0x0000000a21067220 */ /* 0x000fe20000400000 */
[----:B------:R-:W-:Y:S01]  /*6a90*/  F2FP.BF16.F32.PACK_AB R37, R7, R3 ;  /* 0x000000030725723e */ /* 0x000fe200000010ff */
[----:B------:R-:W-:Y:S01]  /*6aa0*/  FFMA R5, R35, R0, R5 ;  /* 0x0000000023057223 */ /* 0x000fe20000000005 */
[----:B------:R-:W-:Y:S01]  /*6ab0*/  LOP3.LUT R3, R43, 0xffff0000, RZ, 0xc0, !PT ;  /* 0xffff00002b037812 */ /* 0x000fe200078ec0ff */
[----:B------:R-:W-:Y:S01]  /*6ac0*/  FFMA R6, R35, R2, R6 ;  /* 0x0000000223067223 */ /* 0x000fe20000000006 */
[C---:B----4-:R-:W-:Y:S01]  /*6ad0*/  SHF.L.U32 R7, R48.reuse, 0x10, RZ ;  /* 0x0000001030077819 */ /* 0x050fe200000006ff */
[C---:B------:R-:W-:Y:S01]  /*6ae0*/  FMUL R11, R33.reuse, R11 ;  /* 0x0000000b210b7220 */ /* 0x040fe20000400000 */
[----:B------:R-:W-:Y:S01]  /*6af0*/  LOP3.LUT R0, R48, 0xffff0000, RZ, 0xc0, !PT ;  /* 0xffff000030007812 */ /* 0x000fe200078ec0ff */
[----:B------:R-:W-:Y:S01]  /*6b00*/  FMUL R8, R33, R12 ;  /* 0x0000000c21087220 */ /* 0x000fe20000400000 */
[----:B------:R-:W-:Y:S01]  /*6b10*/  SHF.L.U32 R2, R49, 0x10, RZ ;  /* 0x0000001031027819 */ /* 0x000fe200000006ff */
[----:B------:R-:W-:Y:S01]  /*6b20*/  FMUL R9, R33, R13 ;  /* 0x0000000d21097220 */ /* 0x000fe20000400000 */
[----:B------:R-:W-:Y:S01]  /*6b30*/  F2FP.BF16.F32.PACK_AB R38, R5, R4 ;  /* 0x000000040526723e */ /* 0x000fe200000010ff */
[C---:B------:R-:W-:Y:S01]  /*6b40*/  FFMA R11, R35.reuse, R3, R11 ;  /* 0x00000003230b7223 */ /* 0x040fe2000000000b */
[----:B------:R-:W-:Y:S01]  /*6b50*/  MOV R5, UR56 ;  /* 0x0000003800057c02 */ /* 0x000fe20008000f00 */
[----:B------:R-:W-:Y:S01]  /*6b60*/  FFMA R8, R35, R7, R8 ;  /* 0x0000000723087223 */ /* 0x000fe20000000008 */
[----:B------:R-:W-:Y:S01]  /*6b70*/  SHF.L.U32 R3, R51, 0x10, RZ ;  /* 0x0000001033037819 */ /* 0x000fe200000006ff */
[----:B------:R-:W-:Y:S01]  /*6b80*/  FFMA R9, R35, R0, R9 ;  /* 0x0000000023097223 */ /* 0x000fe20000000009 */
[----:B------:R-:W-:Y:S01]  /*6b90*/  LOP3.LUT R0, R49, 0xffff0000, RZ, 0xc0, !PT ;  /* 0xffff000031007812 */ /* 0x000fe200078ec0ff */
[----:B------:R-:W-:Y:S01]  /*6ba0*/  FMUL R10, R33, R14 ;  /* 0x0000000e210a7220 */ /* 0x000fe20000400000 */
[----:B------:R-:W-:Y:S01]  /*6bb0*/  LOP3.LUT R4, R51, 0xffff0000, RZ, 0xc0, !PT ;  /* 0xffff000033047812 */ /* 0x000fe200078ec0ff */
[C---:B------:R-:W-:Y:S01]  /*6bc0*/  FMUL R15, R33.reuse, R15 ;  /* 0x0000000f210f7220 */ /* 0x040fe20000400000 */
[----:B------:R-:W-:Y:S01]  /*6bd0*/  FMUL R12, R33, R16 ;  /* 0x00000010210c7220 */ /* 0x000fe20000400000 */
[C---:B------:R-:W-:Y:S01]  /*6be0*/  FFMA R10, R35.reuse, R2, R10 ;  /* 0x00000002230a7223 */ /* 0x040fe2000000000a */
[C---:B------:R-:W-:Y:S01]  /*6bf0*/  LOP3.LUT R2, R50.reuse, 0xffff0000, RZ, 0xc0, !PT ;  /* 0xffff000032027812 */ /* 0x040fe200078ec0ff */
[----:B------:R-:W-:Y:S01]  /*6c00*/  FFMA R15, R35, R0, R15 ;  /* 0x00000000230f7223 */ /* 0x000fe2000000000f */
[----:B------:R-:W-:Y:S01]  /*6c10*/  SHF.L.U32 R0, R50, 0x10, RZ ;  /* 0x0000001032007819 */ /* 0x000fe200000006ff */
[C---:B------:R-:W-:Y:S01]  /*6c20*/  FMUL R13, R33.reuse, R17 ;  /* 0x00000011210d7220 */ /* 0x040fe20000400000 */
[C---:B------:R-:W-:Y:S01]  /*6c30*/  FMUL R14, R33.reuse, R18 ;  /* 0x00000012210e7220 */ /* 0x040fe20000400000 */
[----:B------:R-:W-:Y:S01]  /*6c40*/  FMUL R19, R33, R19 ;  /* 0x0000001321137220 */ /* 0x000fe20000400000 */
[----:B------:R-:W-:Y:S01]  /*6c50*/  LEA R5, R5, R64, 0xb ;  /* 0x0000004005057211 */ /* 0x000fe200078e58ff */
[C---:B------:R-:W-:Y:S01]  /*6c60*/  FFMA R12, R35.reuse, R0, R12 ;  /* 0x00000000230c7223 */ /* 0x040fe2000000000c */
[C---:B------:R-:W-:Y:S01]  /*6c70*/  FFMA R13, R35.reuse, R2, R13 ;  /* 0x00000002230d7223 */ /* 0x040fe2000000000d */
[C---:B------:R-:W-:Y:S01]  /*6c80*/  FFMA R14, R35.reuse, R3, R14 ;  /* 0x00000003230e7223 */ /* 0x040fe2000000000e */
[----:B------:R-:W-:Y:S01]  /*6c90*/  FFMA R19, R35, R4, R19 ;  /* 0x0000000423137223 */ /* 0x000fe20000000013 */
[----:B------:R-:W-:Y:S02]  /*6ca0*/  F2FP.BF16.F32.PACK_AB R39, R11, R6 ;  /* 0x000000060b27723e */ /* 0x000fe400000010ff */
[----:B------:R-:W-:Y:S02]  /*6cb0*/  LEA R5, R5, UR48, 0x1 ;  /* 0x0000003005057c11 */ /* 0x000fe4000f8e08ff */
[----:B------:R-:W-:Y:S02]  /*6cc0*/  F2FP.BF16.F32.PACK_AB R8, R9, R8 ;  /* 0x000000080908723e */ /* 0x000fe400000010ff */
[----:B------:R-:W-:Y:S01]  /*6cd0*/  F2FP.BF16.F32.PACK_AB R9, R15, R10 ;  /* 0x0000000a0f09723e */ /* 0x000fe200000010ff */
[----:B------:R1:W-:Y:S01]  /*6ce0*/  STSM.16.M88.4 [R5+0x400], R36 ;  /* 0x0004002405007844 */ /* 0x0003e20000000200 */
[----:B------:R-:W-:Y:S02]  /*6cf0*/  F2FP.BF16.F32.PACK_AB R10, R13, R12 ;  /* 0x0000000c0d0a723e */ /* 0x000fe400000010ff */
[----:B------:R-:W-:Y:S02]  /*6d00*/  F2FP.BF16.F32.PACK_AB R11, R19, R14 ;  /* 0x0000000e130b723e */ /* 0x000fe400000010ff */
[----:B------:R-:W-:Y:S05]  /*6d10*/  IADD3 R0, PT, PT, R75, 0x400, R5 ;  /* 0x000004004b007810 */ /* 0x000fea0007ffe005 */
[----:B------:R1:W-:Y:S01]  /*6d20*/  STSM.16.M88.4 [R0], R8 ;  /* 0x0000000800007844 */ /* 0x0003e20000000200 */
[----:B------:R-:W-:Y:S01]  /*6d30*/  @!PT LDS RZ, [RZ] ;  /* 0x00000000fffff984 */ /* 0x000fe20000000800 */
[----:B------:R-:W-:Y:S01]  /*6d40*/  @!PT LDS RZ, [RZ] ;  /* 0x00000000fffff984 */ /* 0x000fe20000000800 */
[----:B------:R-:W-:Y:S01]  /*6d50*/  @!PT LDS RZ, [RZ] ;  /* 0x00000000fffff984 */ /* 0x000fe20000000800 */
[----:B------:R-:W-:Y:S01]  /*6d60*/  @!PT LDS RZ, [RZ] ;  /* 0x00000000fffff984 */ /* 0x000fe20000000800 */
[----:B------:R2:W-:Y:S07]  /*6d70*/  MEMBAR.ALL.CTA ;  /* 0x0000000000007992 */ /* 0x0005ee0000008000 */
[----:B--2---:R-:W2:Y:S02]  /*6d80*/  FENCE.VIEW.ASYNC.S ;  /* 0x00000000000073c6 */ /* 0x004ea40000000000 */
[----:B--2---:R-:W-:Y:S06]  /*6d90*/  BAR.SYNC.DEFER_BLOCKING 0x1, 0x80 ;  /* 0x0042000000007b1d */ /* 0x004fec0000010000 */
[----:B------:R-:W-:Y:S05]  /*6da0*/  @P0 BRA `(.L_x_118) ;  /* 0x00000000001c0947 */ /* 0x000fea0003800000 */
[----:B------:R-:W-:Y:S02]  /*6db0*/  UIADD3 UR6, UP0, UPT, UR54, 0x680, URZ ;  /* 0x0000068036067890 */ /* 0x000fe4000ff1e0ff */
[----:B------:R-:W-:Y:S02]  /*6dc0*/  ULEA UR4, UR56, UR48, 0xc ;  /* 0x0000003038047291 */ /* 0x000fe4000f8e60ff */
[----:B------:R-:W-:Y:S02]  /*6dd0*/  UIADD3.X UR7, UPT, UPT, URZ, UR55, URZ, UP0, !UPT ;  /* 0x00000037ff077290 */ /* 0x000fe400087fe4ff */
[----:B------:R-:W-:Y:S01]  /*6de0*/  UIADD3 UR40, UPT, UPT, UR4, 0x400, URZ ;  /* 0x0000040004287890 */ /* 0x000fe2000fffe0ff */
[----:B------:R-:W-:Y:S08]  /*6df0*/  UMOV UR43, UR36 ;  /* 0x00000024002b7c82 */ /* 0x000ff00008000000 */
[----:B------:R2:W-:Y:S02]  /*6e00*/  UTMASTG.3D [UR40], [UR6] ;  /* 0x00000028060073b5 */ /* 0x0005e40008010000 */
[----:B--2---:R0:W-:Y:S02]  /*6e10*/  UTMACMDFLUSH ;  /* 0x00000000000079b7 */ /* 0x0041e40000000000 */
.L_x_118:
[----:B------:R-:W-:Y:S05]  /*6e20*/  BSYNC.RECONVERGENT B0 ;  /* 0x0000000000007941 */ /* 0x000fea0003800200 */
.L_x_117:
[----:B------:R-:W-:Y:S01]  /*6e30*/  UIADD3 UR40, UPT, UPT, UR56, 0x1, URZ ;  /* 0x0000000138287890 */ /* 0x000fe2000fffe0ff */
[----:B------:R-:W-:Y:S03]  /*6e40*/  BSSY.RECONVERGENT B0, `(.L_x_119) ;  /* 0x0000005000007945 */ /* 0x000fe60003800200 */
[----:B------:R-:W-:Y:S04]  /*6e50*/  UISETP.NE.AND UP0, UPT, UR40, 0x3, UPT ;  /* 0x000000032800788c */ /* 0x000fe8000bf05270 */
[----:B------:R-:W-:Y:S01]  /*6e60*/  USEL UR43, UR40, URZ, UP0 ;  /* 0x000000ff282b7287 */ /* 0x000fe20008000000 */
[----:B------:R-:W-:Y:S11]  /*6e70*/  @P0 BRA `(.L_x_120) ;  /* 0x0000000000040947 */ /* 0x000ff60003800000 */
[----:B------:R-:W-:Y:S04]  /*6e80*/  DEPBAR.LE SB0, 0x1 ;  /* 0x000080400000791a */ /* 0x000fe80000000000 */
.L_x_120:
[----:B------:R-:W-:Y:S05]  /*6e90*/  BSYNC.RECONVERGENT B0 ;  /* 0x0000000000007941 */ /* 0x000fea0003800200 */
.L_x_119:
[----:B------:R-:W-:Y:S01]  /*6ea0*/  BAR.SYNC.DEFER_BLOCKING 0x1, 0x80 ;  /* 0x0042000000007b1d */ /* 0x000fe20000010000 */
[----:B------:R-:W-:Y:S01]  /*6eb0*/  ISETP.NE.AND P1, PT, R74, RZ, PT ;  /* 0x000000ff4a00720c */ /* 0x000fe20003f25270 */
[----:B------:R-:W-:Y:S01]  /*6ec0*/  UISETP.NE.AND UP0, UPT, UR50, URZ, UPT ;  /* 0x000000ff3200728c */ /* 0x000fe2000bf05270 */
[----:B------:R-:W-:Y:S11]  /*6ed0*/  LEA R2, R46, UR48, 0x3 ;  /* 0x000000302e027c11 */ /* 0x000ff6000f8e18ff */
[----:B------:R-:W-:Y:S01]  /*6ee0*/  @P1 SHF.L.U32 R3, R45, 0x1f, RZ ;  /* 0x0000001f2d031819 */ /* 0x000fe200000006ff */
[----:B------:R-:W-:Y:S06]  /*6ef0*/  BRA.U !UP0, `(.L_x_121) ;  /* 0x0000000108247547 */ /* 0x000fec000b800000 */
[----:B------:R-:W-:Y:S01]  /*6f00*/  IMAD.U32 R4, RZ, RZ, UR49 ;  /* 0x00000031ff047e24 */ /* 0x000fe2000f8e00ff */
[----:B-1----:R-:W-:Y:S01]  /*6f10*/  MOV R0, UR37 ;  /* 0x0000002500007c02 */ /* 0x002fe20008000f00 */
[----:B------:R-:W-:Y:S03]  /*6f20*/  UIADD3 UR49, UPT, UPT, UR49, 0x1, URZ ;  /* 0x0000000131317890 */ /* 0x000fe6000fffe0ff */
[----:B------:R-:W-:Y:S01]  /*6f30*/  @P1 LEA R4, R4, UR48, 0x3 ;  /* 0x0000003004041c11 */ /* 0x000fe2000f8e18ff */
[----:B------:R-:W-:Y:S04]  /*6f40*/  UISETP.NE.AND UP0, UPT, UR49, 0x3, UPT ;  /* 0x000000033100788c */ /* 0x000fe8000bf05270 */
[----:B------:R-:W-:Y:S01]  /*6f50*/  @P1 VIADD R4, R4, 0x1b8 ;  /* 0x000001b804041836 */ /* 0x000fe20000000000 */
[----:B------:R-:W-:Y:S04]  /*6f60*/  USEL UR49, UR49, URZ, UP0 ;  /* 0x000000ff31317287 */ /* 0x000fe80008000000 */
[----:B------:R-:W-:Y:S04]  /*6f70*/  @P1 PRMT R0, R0, 0x654, R4 ;  /* 0x0000065400001816 */ /* 0x000fe80000000004 */
[----:B------:R2:W-:Y:S04]  /*6f80*/  @P1 SYNCS.ARRIVE.TRANS64.RED.A1T0 RZ, [R0+URZ], RZ ;  /* 0x000000ff00ff19a7 */ /* 0x0005e800081004ff */
.L_x_121:
[----:B------:R-:W3:Y:S01]  /*6f90*/  @P1 SYNCS.PHASECHK.TRANS64.TRYWAIT P0, [R2+URZ+0x1a0], R3 ;  /* 0x0001a003020015a7 */ /* 0x000ee200080011ff */
[----:B------:R-:W-:Y:S01]  /*6fa0*/  BSSY B1, `(.L_x_122) ;  /* 0x0000013000017945 */ /* 0x000fe20003800000 */
[----:B---3--:R-:W-:Y:S03]  /*6fb0*/  @P1 SEL R47, RZ, 0x1, !P0 ;  /* 0x00000001ff2f1807 */ /* 0x008fe60004000000 */
[----:B------:R-:W-:Y:S05]  /*6fc0*/  @!P1 BRA `(.L_x_123) ;  /* 0x0000000000409947 */ /* 0x000fea0003800000 */
[----:B------:R-:W-:Y:S01]  /*6fd0*/  ISETP.NE.AND P1, PT, R76, RZ, PT ;  /* 0x000000ff4c00720c */ /* 0x000fe20003f25270 */
[----:B------:R-:W-:Y:S01]  /*6fe0*/  BSSY B0, `(.L_x_124) ;  /* 0x0000009000007945 */ /* 0x000fe20003800000 */
[----:B------:R-:W-:Y:S11]  /*6ff0*/  ISETP.NE.AND P0, PT, R47, RZ, PT ;  /* 0x000000ff2f00720c */ /* 0x000ff60003f05270 */
[----:B------:R-:W-:Y:S05]  /*7000*/  @P1 IMAD R3, R46, 0x800, R64 ;  /* 0x000008002e031824 */ /* 0x000fea00078e0240 */
[----:B------:R-:W-:Y:S05]  /*7010*/  @P1 LEA R3, R3, UR48, 0x1 ;  /* 0x0000003003031c11 */ /* 0x000fea000f8e08ff */
[----:B-12---:R-:W-:Y:S01]  /*7020*/  @P1 IMAD.IADD R0, R75, 0x1, R3 ;  /* 0x000000014b001824 */ /* 0x006fe200078e0203 */
[----:B------:R-:W-:Y:S06]  /*7030*/  @P0 BRA `(.L_x_125) ;  /* 0x00000000000c0947 */ /* 0x000fec0003800000 */
[----:B------:R-:W-:Y:S04]  /*7040*/  SHF.L.U32 R45, R45, 0x1f, RZ ;  /* 0x0000001f2d2d7819 */ /* 0x000fe800000006ff */
[----:B------:R-:W1:Y:S02]  /*7050*/  SYNCS.PHASECHK.TRANS64.TRYWAIT P0, [R2+URZ+0x1a0], R45 ;  /* 0x0001a02d020075a7 */ /* 0x000e6400080011ff */
[----:B-1----:R-:W-:Y:S05]  /*7060*/  @!P0 BRA `(.L_x_126) ;  /* 0x0000001c004c8947 */ /* 0x002fea0003800000 */
.L_x_125:
[----:B------:R-:W-:Y:S05]  /*7070*/  BSYNC B0 ;  /* 0x0000000000007941 */ /* 0x000fea0003800000 */
.L_x_124:
[----:B------:R-:W-:Y:S11]  /*7080*/  ISETP.NE.AND P0, PT, R76, RZ, PT ;  /* 0x000000ff4c00720c */ /* 0x000ff60003f05270 */
[----:B------:R-:W-:Y:S02]  /*7090*/  @!UPT UIADD3 URZ, UPT, UPT, URZ, URZ, URZ ;  /* 0x000000fffffff290 */ /* 0x000fe4000fffe0ff */
[----:B------:R-:W-:Y:S05]  /*70a0*/  @P0 WARPSYNC.ALL ;  /* 0x0000000000000948 */ /* 0x000fea0003800000 */
[----:B------:R3:W4:Y:S04]  /*70b0*/  @P0 LDSM.16.M88.4 R40, [R3+0x400] ;  /* 0x000400000328083b */ /* 0x0007280000000200 */
[----:B------:R3:W2:Y:S02]  /*70c0*/  @P0 LDSM.16.M88.4 R48, [R0+0x400] ;  /* 0x000400000030083b */ /* 0x0006a40000000200 */
.L_x_123:
[----:B------:R-:W-:Y:S05]  /*70d0*/  BSYNC B1 ;  /* 0x0000000000017941 */ /* 0x000fea0003800000 */
.L_x_122:
[----:B-123--:R-:W-:Y:S05]  /*70e0*/  VIADD R0, R34, 0x20 ;  /* 0x0000002022007836 */ /* 0x00efea0000000000 */
[----:B------:R-:W-:Y:S04]  /*70f0*/  SHF.R.U32.HI R0, RZ, 0x15, R0 ;  /* 0x00000015ff007819 */ /* 0x000fe80000011600 */
[----:B------:R-:W-:Y:S11]  /*7100*/  LOP3.LUT P0, RZ, R0, 0x3, R65, 0x48, !PT ;  /* 0x0000000300ff7812 */ /* 0x000ff60007804841 */
[----:B------:R-:W-:Y:S02]  /*7110*/  @!UPT UIADD3 URZ, UPT, UPT, URZ, URZ, URZ ;  /* 0x000000fffffff290 */ /* 0x000fe4000fffe0ff */
[----:B------:R-:W-:Y:S05]  /*7120*/  @!P0 BRA `(.L_x_127) ;  /* 0x0000000000408947 */ /* 0x000fea0003800000 */
[----:B------:R-:W1:Y:S01]  /*7130*/  LDCU.64 UR8, c[0x4][0x70] ;  /* 0x01000e00ff0877ac */ /* 0x000e620008000a00 */
[----:B------:R-:W-:Y:S01]  /*7140*/  MOV R3, 0x0 ;  /* 0x0000000000037802 */ /* 0x000fe20000000f00 */
[----:B------:R-:W-:Y:S02]  /*7150*/  HFMA2 R12, -RZ, RZ, 0, 5.9604644775390625e-08 ;  /* 0x00000001ff0c7431 */ /* 0x000fe400000001ff */
[----:B------:R-:W-:Y:S02]  /*7160*/  IMAD.MOV.U32 R8, RZ, RZ, 0x192 ;  /* 0x00000192ff087424 */ /* 0x000fe400078e00ff */
[----:B------:R-:W-:Y:S01]  /*7170*/  IMAD.MOV.U32 R13, RZ, RZ, RZ ;  /* 0x000000ffff0d7224 */ /* 0x000fe200078e00ff */
[----:B------:R-:W2:Y:S01]  /*7180*/  LDCU.64 UR6, c[0x4][0x78] ;  /* 0x01000f00ff0677ac */ /* 0x000ea20008000a00 */
[----:B------:R-:W3:Y:S01]  /*7190*/  LDC.64 R2, c[0x4][R3] ;  /* 0x0100000003027b82 */ /* 0x000ee20000000a00 */
[----:B------:R-:W5:Y:S01]  /*71a0*/  LDCU.64 UR4, c[0x4][0x10] ;  /* 0x01000200ff0477ac */ /* 0x000f620008000a00 */
[----:B-1----:R-:W-:Y:S01]  /*71b0*/  MOV R5, UR9 ;  /* 0x0000000900057c02 */ /* 0x002fe20008000f00 */
[----:B------:R-:W-:Y:S01]  /*71c0*/  IMAD.U32 R4, RZ, RZ, UR8 ;  /* 0x00000008ff047e24 */ /* 0x000fe2000f8e00ff */
[----:B--2---:R-:W-:Y:S01]  /*71d0*/  MOV R7, UR7 ;  /* 0x0000000700077c02 */ /* 0x004fe20008000f00 */
[----:B------:R-:W-:Y:S01]  /*71e0*/  IMAD.U32 R6, RZ, RZ, UR6 ;  /* 0x00000006ff067e24 */ /* 0x000fe2000f8e00ff */
[----:B-----5:R-:W-:Y:S01]  /*71f0*/  MOV R11, UR5 ;  /* 0x00000005000b7c02 */ /* 0x020fe20008000f00 */
[----:B------:R-:W-:Y:S02]  /*7200*/  IMAD.U32 R10, RZ, RZ, UR4 ;  /* 0x00000004ff0a7e24 */ /* 0x000fe4000f8e00ff */
[----:B------:R-:W-:Y:S07]  /*7210*/  LEPC R20, `(.L_x_127) ;  /* 0x000000001014794e */ /* 0x000fee0000000000 */
[----:B---34-:R-:W-:Y:S05]  /*7220*/  CALL.ABS.NOINC R2 ;  /* 0x0000000002007343 */ /* 0x018fea0003c00000 */
.L_x_127:
[----:B------:R-:W-:Y:S01]  /*7230*/  ISETP.NE.AND P0, PT, R70, RZ, PT ;  /* 0x000000ff4600720c */ /* 0x000fe20003f05270 */
[----:B------:R-:W-:Y:S05]  /*7240*/  WARPSYNC.ALL ;  /* 0x0000000000007948 */ /* 0x000fea0003800000 */
[----:B------:R-:W-:Y:S01]  /*7250*/  R2UR UR4, R34 ;  /* 0x00000000220472ca */ /* 0x000fe200000e0000 */
[----:B------:R-:W-:Y:S01]  /*7260*/  BSSY.RECONVERGENT B0, `(.L_x_128) ;  /* 0x0000056000007945 */ /* 0x000fe20003800200 */
[C---:B----4-:R-:W-:Y:S02]  /*7270*/  SHF.L.U32 R20, R40.reuse, 0x10, RZ ;  /* 0x0000001028147819 */ /* 0x050fe400000006ff */
[----:B------:R-:W-:Y:S02]  /*7280*/  LOP3.LUT R21, R40, 0xffff0000, RZ, 0xc0, !PT ;  /* 0xffff000028157812 */ /* 0x000fe400078ec0ff */
[C---:B------:R-:W-:Y:S02]  /*7290*/  SHF.L.U32 R34, R41.reuse, 0x10, RZ ;  /* 0x0000001029227819 */ /* 0x040fe400000006ff */
[----:B------:R-:W-:Y:S02]  /*72a0*/  R2UR UR5, R44 ;  /* 0x000000002c0572ca */ /* 0x000fe400000e0000 */
[----:B------:R-:W-:Y:S02]  /*72b0*/  LOP3.LUT R36, R41, 0xffff0000, RZ, 0xc0, !PT ;  /* 0xffff000029247812 */ /* 0x000fe400078ec0ff */
[C---:B------:R-:W-:Y:S01]  /*72c0*/  SHF.L.U32 R37, R42.reuse, 0x10, RZ ;  /* 0x000000102a257819 */ /* 0x040fe200000006ff */
[----:B------:R-:W1:Y:S01]  /*72d0*/  LDTM.16dp256bit.x4 R4, tmem[UR4+0x20] ;  /* 0x00002004000479ee */ /* 0x000e620008120000 */
[----:B------:R-:W-:Y:S01]  /*72e0*/  LOP3.LUT R38, R42, 0xffff0000, RZ, 0xc0, !PT ;  /* 0xffff00002a267812 */ /* 0x000fe200078ec0ff */
[----:B------:R-:W-:Y:S01]  /*72f0*/  NOP ;  /* 0x0000000000007918 */ /* 0x000fe20000000000 */
[C---:B------:R-:W-:Y:S02]  /*7300*/  SHF.L.U32 R39, R43.reuse, 0x10, RZ ;  /* 0x000000102b277819 */ /* 0x040fe400000006ff */
[----:B------:R-:W-:Y:S02]  /*7310*/  LOP3.LUT R40, R43, 0xffff0000, RZ, 0xc0, !PT ;  /* 0xffff00002b287812 */ /* 0x000fe400078ec0ff */
[C---:B------:R-:W-:Y:S01]  /*7320*/  SHF.L.U32 R41, R48.reuse, 0x10, RZ ;  /* 0x0000001030297819 */ /* 0x040fe200000006ff */
[----:B------:R-:W-:Y:S01]  /*7330*/  UIADD3 UR5, UPT, UPT, UR5, 0x220, URZ ;  /* 0x0000022005057890 */ /* 0x000fe2000fffe0ff */
[----:B------:R-:W-:Y:S02]  /*7340*/  LOP3.LUT R42, R48, 0xffff0000, RZ, 0xc0, !PT ;  /* 0xffff0000302a7812 */ /* 0x000fe400078ec0ff */
[C---:B------:R-:W-:Y:S01]  /*7350*/  SHF.L.U32 R43, R49.reuse, 0x10, RZ ;  /* 0x00000010312b7819 */ /* 0x040fe200000006ff */
[----:B------:R-:W-:Y:S01]  /*7360*/  UPRMT UR5, UR37, 0x654, UR5 ;  /* 0x0000065425057896 */ /* 0x000fe20008000005 */
[----:B------:R-:W-:Y:S02]  /*7370*/  LOP3.LUT R44, R49, 0xffff0000, RZ, 0xc0, !PT ;  /* 0xffff0000312c7812 */ /* 0x000fe400078ec0ff */
[C---:B------:R-:W-:Y:S02]  /*7380*/  SHF.L.U32 R45, R50.reuse, 0x10, RZ ;  /* 0x00000010322d7819 */ /* 0x040fe400000006ff */
[----:B------:R-:W-:Y:S02]  /*7390*/  LOP3.LUT R46, R50, 0xffff0000, RZ, 0xc0, !PT ;  /* 0xffff0000322e7812 */ /* 0x000fe400078ec0ff */
[C---:B------:R-:W-:Y:S02]  /*73a0*/  SHF.L.U32 R47, R51.reuse, 0x10, RZ ;  /* 0x00000010332f7819 */ /* 0x040fe400000006ff */
[----:B-1----:R-:W-:Y:S01]  /*73b0*/  SYNCS.ARRIVE.TRANS64.RED.A1T0 RZ, [UR5], RZ ;  /* 0x000000ffffff79a7 */ /* 0x002fe20008100405 */
[----:B------:R-:W-:Y:S01]  /*73c0*/  LOP3.LUT R48, R51, 0xffff0000, RZ, 0xc0, !PT ;  /* 0xffff000033307812 */ /* 0x000fe200078ec0ff */
[C---:B------:R-:W-:Y:S01]  /*73d0*/  FMUL R4, R33.reuse, R4 ;  /* 0x0000000421047220 */ /* 0x040fe20000400000 */
[C---:B------:R-:W-:Y:S01]  /*73e0*/  FMUL R5, R33.reuse, R5 ;  /* 0x0000000521057220 */ /* 0x040fe20000400000 */
[C---:B------:R-:W-:Y:S01]  /*73f0*/  FMUL R6, R33.reuse, R6 ;  /* 0x0000000621067220 */ /* 0x040fe20000400000 */
[----:B------:R-:W-:Y:S01]  /*7400*/  FMUL R7, R33, R7 ;  /* 0x0000000721077220 */ /* 0x000fe20000400000 */
[C---:B------:R-:W-:Y:S01]  /*7410*/  FFMA R4, R35.reuse, R20, R4 ;  /* 0x0000001423047223 */ /* 0x040fe20000000004 */
[C---:B------:R-:W-:Y:S01]  /*7420*/  FFMA R5, R35.reuse, R21, R5 ;  /* 0x0000001523057223 */ /* 0x040fe20000000005 */
[C---:B------:R-:W-:Y:S01]  /*7430*/  FFMA R6, R35.reuse, R34, R6 ;  /* 0x0000002223067223 */ /* 0x040fe20000000006 */
[----:B------:R-:W-:Y:S01]  /*7440*/  FFMA R7, R35, R36, R7 ;  /* 0x0000002423077223 */ /* 0x000fe20000000007 */
[C---:B------:R-:W-:Y:S01]  /*7450*/  FMUL R8, R33.reuse, R8 ;  /* 0x0000000821087220 */ /* 0x040fe20000400000 */
[----:B------:R-:W-:Y:S01]  /*7460*/  FMUL R9, R33, R9 ;  /* 0x0000000921097220 */ /* 0x000fe20000400000 */
[----:B------:R-:W-:Y:S01]  /*7470*/  F2FP.BF16.F32.PACK_AB R4, R5, R4 ;  /* 0x000000040504723e */ /* 0x000fe200000010ff */
[----:B------:R-:W-:Y:S01]  /*7480*/  FMUL R10, R33, R10 ;  /* 0x0000000a210a7220 */ /* 0x000fe20000400000 */
[----:B------:R-:W-:Y:S01]  /*7490*/  F2FP.BF16.F32.PACK_AB R5, R7, R6 ;  /* 0x000000060705723e */ /* 0x000fe200000010ff */
[C---:B------:R-:W-:Y:S01]  /*74a0*/  FFMA R8, R35.reuse, R37, R8 ;  /* 0x0000002523087223 */ /* 0x040fe20000000008 */
[----:B------:R-:W-:Y:S01]  /*74b0*/  FFMA R9, R35, R38, R9 ;  /* 0x0000002623097223 */ /* 0x000fe20000000009 */
[C---:B------:R-:W-:Y:S01]  /*74c0*/  FMUL R11, R33.reuse, R11 ;  /* 0x0000000b210b7220 */ /* 0x040fe20000400000 */
[C---:B------:R-:W-:Y:S01]  /*74d0*/  FMUL R0, R33.reuse, R12 ;  /* 0x0000000c21007220 */ /* 0x040fe20000400000 */
[----:B------:R-:W-:Y:S01]  /*74e0*/  FMUL R2, R33, R13 ;  /* 0x0000000d21027220 */ /* 0x000fe20000400000 */
[----:B------:R-:W-:Y:S01]  /*74f0*/  FFMA R10, R35, R39, R10 ;  /* 0x00000027230a7223 */ /* 0x000fe2000000000a */
[----:B------:R-:W-:Y:S01]  /*7500*/  FMUL R3, R33, R14 ;  /* 0x0000000e21037220 */ /* 0x000fe20000400000 */
[----:B------:R-:W-:Y:S01]  /*7510*/  F2FP.BF16.F32.PACK_AB R6, R9, R8 ;  /* 0x000000080906723e */ /* 0x000fe200000010ff */
[----:B------:R-:W-:Y:S01]  /*7520*/  FFMA R11, R35, R40, R11 ;  /* 0x00000028230b7223 */ /* 0x000fe2000000000b */
[C---:B------:R-:W-:Y:S01]  /*7530*/  FMUL R15, R33.reuse, R15 ;  /* 0x0000000f210f7220 */ /* 0x040fe20000400000 */
[----:B------:R-:W-:Y:S01]  /*7540*/  FMUL R12, R33, R16 ;  /* 0x00000010210c7220 */ /* 0x000fe20000400000 */
[----:B------:R-:W-:Y:S01]  /*7550*/  FFMA R0, R35, R41, R0 ;  /* 0x0000002923007223 */ /* 0x000fe20000000000 */
[----:B------:R-:W-:Y:S01]  /*7560*/  MOV R8, UR43 ;  /* 0x0000002b00087c02 */ /* 0x000fe20008000f00 */
[----:B------:R-:W-:Y:S01]  /*7570*/  FMUL R13, R33, R17 ;  /* 0x00000011210d7220 */ /* 0x000fe20000400000 */
[----:B------:R-:W-:Y:S01]  /*7580*/  FFMA R2, R35, R42, R2 ;  /* 0x0000002a23027223 */ /* 0x000fe20000000002 */
[----:B------:R-:W-:Y:S01]  /*7590*/  FMUL R14, R33, R18 ;  /* 0x00000012210e7220 */ /* 0x000fe20000400000 */
[C---:B------:R-:W-:Y:S01]  /*75a0*/  FFMA R3, R35.reuse, R43, R3 ;  /* 0x0000002b23037223 */ /* 0x040fe20000000003 */
[----:B------:R-:W-:Y:S01]  /*75b0*/  FFMA R15, R35, R44, R15 ;  /* 0x0000002c230f7223 */ /* 0x000fe2000000000f */
[----:B------:R-:W-:Y:S01]  /*75c0*/  FMUL R19, R33, R19 ;  /* 0x0000001321137220 */ /* 0x000fe20000400000 */
[C---:B------:R-:W-:Y:S01]  /*75d0*/  FFMA R12, R35.reuse, R45, R12 ;  /* 0x0000002d230c7223 */ /* 0x040fe2000000000c */
[----:B------:R-:W-:Y:S01]  /*75e0*/  LEA R8, R8, R64, 0xb ;  /* 0x0000004008087211 */ /* 0x000fe200078e58ff */
        /* <DEDUP_REMOVED lines=22> */
[----:B------:R-:W-:Y:S02]  /*7750*/  UIADD3 UR5, UPT, UPT, UR41, 0x20, URZ ;  /* 0x0000002029057890 */ /* 0x000fe4000fffe0ff */
[----:B------:R-:W-:Y:S02]  /*7760*/  UIADD3 UR4, UPT, UPT, UR10, 0x400, URZ ;  /* 0x000004000a047890 */ /* 0x000fe4000fffe0ff */
[----:B------:R-:W-:Y:S01]  /*7770*/  UIADD3.X UR9, UPT, UPT, URZ, UR55, URZ, UP0, !UPT ;  /* 0x00000037ff097290 */ /* 0x000fe200087fe4ff */
[----:B------:R-:W-:Y:S01]  /*7780*/  UMOV UR6, UR42 ;  /* 0x0000002a00067c82 */ /* 0x000fe20008000000 */
[----:B------:R-:W-:Y:S07]  /*7790*/  UMOV UR7, UR36 ;  /* 0x0000002400077c82 */ /* 0x000fee0008000000 */
[----:B------:R2:W-:Y:S02]  /*77a0*/  UTMASTG.3D [UR4], [UR8] ;  /* 0x00000004080073b5 */ /* 0x0005e40008010000 */
[----:B--2---:R0:W-:Y:S02]  /*77b0*/  UTMACMDFLUSH ;  /* 0x00000000000079b7 */ /* 0x0041e40000000000 */
.L_x_129:
[----:B------:R-:W-:Y:S05]  /*77c0*/  BSYNC.RECONVERGENT B0 ;  /* 0x0000000000007941 */ /* 0x000fea0003800200 */
.L_x_128:
[----:B------:R-:W-:Y:S01]  /*77d0*/  UIADD3 UR43, UPT, UPT, UR43, 0x1, URZ ;  /* 0x000000012b2b7890 */ /* 0x000fe2000fffe0ff */
[----:B------:R-:W-:Y:S03]  /*77e0*/  BSSY.RECONVERGENT B0, `(.L_x_130) ;  /* 0x0000008000007945 */ /* 0x000fe60003800200 */
[----:B------:R-:W-:Y:S04]  /*77f0*/  UISETP.NE.AND UP0, UPT, UR43, 0x3, UPT ;  /* 0x000000032b00788c */ /* 0x000fe8000bf05270 */
[----:B------:R-:W-:Y:S02]  /*7800*/  UISETP.EQ.XOR UP1, UPT, UR40, 0x3, !UP0 ;  /* 0x000000032800788c */ /* 0x000fe4000c722a70 */
[----:B------:R-:W-:Y:S02]  /*7810*/  USEL UR56, UR43, URZ, UP0 ;  /* 0x000000ff2b387287 */ /* 0x000fe40008000000 */
[----:B------:R-:W-:Y:S04]  /*7820*/  USEL UR4, URZ, 0x1, !UP1 ;  /* 0x00000001ff047887 */ /* 0x000fe8000c800000 */
[----:B------:R-:W-:Y:S01]  /*7830*/  ULOP3.LUT UR51, UR51, UR4, URZ, 0x3c, !UPT ;  /* 0x0000000433337292 */ /* 0x000fe2000f8e3cff */
[----:B------:R-:W-:Y:S11]  /*7840*/  @P0 BRA `(.L_x_131) ;  /* 0x0000000000040947 */ /* 0x000ff60003800000 */
[----:B------:R-:W-:Y:S04]  /*7850*/  DEPBAR.LE SB0, 0x1 ;  /* 0x000080400000791a */ /* 0x000fe80000000000 */
.L_x_131:
[----:B------:R-:W-:Y:S05]  /*7860*/  BSYNC.RECONVERGENT B0 ;  /* 0x0000000000007941 */ /* 0x000fea0003800200 */
.L_x_130:
[----:B------:R-:W-:Y:S01]  /*7870*/  BAR.SYNC.DEFER_BLOCKING 0x1, 0x80 ;  /* 0x0042000000007b1d */ /* 0x000fe20000010000 */
[----:B------:R-:W-:Y:S01]  /*7880*/  UISETP.NE.AND UP0, UPT, UR50, -0x2, UPT ;  /* 0xfffffffe3200788c */ /* 0x000fe2000bf05270 */
[----:B------:R-:W-:Y:S08]  /*7890*/  IADD3 R31, PT, PT, R31, 0x1, RZ ;  /* 0x000000011f1f7810 */ /* 0x000ff00007ffe0ff */
[----:B------:R-:W-:Y:S05]  /*78a0*/  BRA.U !UP0, `(.L_x_132) ;  /* 0x0000000108287547 */ /* 0x000fea000b800000 */
[----:B------:R-:W-:Y:S01]  /*78b0*/  ISETP.NE.AND P0, PT, R74, RZ, PT ;  /* 0x000000ff4a00720c */ /* 0x000fe20003f05270 */
[----:B------:R-:W-:Y:S01]  /*78c0*/  IMAD.U32 R2, RZ, RZ, UR49 ;  /* 0x00000031ff027e24 */ /* 0x000fe2000f8e00ff */
[----:B------:R-:W-:Y:S01]  /*78d0*/  UIADD3 UR49, UPT, UPT, UR49, 0x1, URZ ;  /* 0x0000000131317890 */ /* 0x000fe2000fffe0ff */
[----:B------:R-:W-:Y:S03]  /*78e0*/  IMAD.U32 R0, RZ, RZ, UR37 ;  /* 0x00000025ff007e24 */ /* 0x000fe6000f8e00ff */
[----:B------:R-:W-:Y:S04]  /*78f0*/  UISETP.NE.AND UP0, UPT, UR49, 0x3, UPT ;  /* 0x000000033100788c */ /* 0x000fe8000bf05270 */
[----:B------:R-:W-:Y:S03]  /*7900*/  USEL UR49, UR49, URZ, UP0 ;  /* 0x000000ff31317287 */ /* 0x000fe60008000000 */
[----:B------:R-:W-:Y:S05]  /*7910*/  @P0 LEA R2, R2, UR48, 0x3 ;  /* 0x0000003002020c11 */ /* 0x000fea000f8e18ff */
[----:B------:R-:W-:Y:S05]  /*7920*/  @P0 VIADD R2, R2, 0x1b8 ;  /* 0x000001b802020836 */ /* 0x000fea0000000000 */
[----:B------:R-:W-:Y:S04]  /*7930*/  @P0 PRMT R0, R0, 0x654, R2 ;  /* 0x0000065400000816 */ /* 0x000fe80000000002 */
[----:B------:R2:W-:Y:S03]  /*7940*/  @P0 SYNCS.ARRIVE.TRANS64.RED.A1T0 RZ, [R0+URZ], RZ ;  /* 0x000000ff00ff09a7 */ /* 0x0005e600081004ff */
.L_x_132:
[----:B------:R-:W-:Y:S01]  /*7950*/  ISETP.NE.AND P2, PT, R71, RZ, PT ;  /* 0x000000ff4700720c */ /* 0x000fe20003f45270 */
[----:B------:R-:W-:Y:S01]  /*7960*/  UIADD3 UR50, UPT, UPT, UR50, 0x2, URZ ;  /* 0x0000000232327890 */ /* 0x000fe2000fffe0ff */
[----:B------:R-:W-:Y:S01]  /*7970*/  ISETP.NE.AND P0, PT, R73, 0x2, PT ;  /* 0x000000024900780c */ /* 0x000fe20003f05270 */
[----:B------:R-:W-:Y:S01]  /*7980*/  IMAD.IADD R20, R29, 0x1, R58 ;  /* 0x000000011d147824 */ /* 0x000fe200078e023a */
[----:B------:R-:W-:Y:S01]  /*7990*/  ISETP.NE.AND P1, PT, R31, 0x4, PT ;  /* 0x000000041f00780c */ /* 0x000fe20003f25270 */
[----:B------:R-:W-:Y:S01]  /*79a0*/  IMAD.IADD R21, R30, 0x1, R59 ;  /* 0x000000011e157824 */ /* 0x000fe200078e023b */
[----:B------:R-:W-:Y:S02]  /*79b0*/  SEL R2, RZ, 0x1, P0 ;  /* 0x00000001ff027807 */ /* 0x000fe40000000000 */
[----:B--2---:R-:W-:Y:S02]  /*79c0*/  SEL R0, RZ, 0x1, P1 ;  /* 0x00000001ff007807 */ /* 0x004fe40000800000 */
[----:B------:R-:W-:Y:S02]  /*79d0*/  LOP3.LUT R67, R67, R2, RZ, 0x3c, !PT ;  /* 0x0000000243437212 */ /* 0x000fe400078e3cff */
[----:B------:R-:W-:Y:S02]  /*79e0*/  LOP3.LUT R68, R68, R0, RZ, 0x3c, !PT ;  /* 0x0000000044447212 */ /* 0x000fe400078e3cff */
[----:B------:R-:W-:Y:S02]  /*79f0*/  @P2 R2UR UR36, R66 ;  /* 0x00000000422422ca */ /* 0x000fe400000e0000 */
[----:B------:R-:W-:Y:S02]  /*7a00*/  SEL R73, R73, RZ, P0 ;  /* 0x000000ff49497207 */ /* 0x000fe40000000000 */
[----:B------:R-:W-:Y:S01]  /*7a10*/  SEL R31, R31, RZ, P1 ;  /* 0x000000ff1f1f7207 */ /* 0x000fe20000800000 */
[----:B------:R-:W-:Y:S10]  /*7a20*/  @P2 BRA `(.L_x_133) ;  /* 0xffffffdc00e02947 */ /* 0x000ff4000383ffff */
[----:B------:R-:W-:-:S09]  /*7a30*/  UISETP.NE.AND UP0, UPT, UR53, URZ, UPT ;  /* 0x000000ff3500728c */ /* 0x000fd2000bf05270 */
[----:B------:R-:W-:Y:S05]  /*7a40*/  BRA.U !UP0, `(.L_x_134) ;  /* 0x0000000108487547 */ /* 0x000fea000b800000 */
[----:B------:R-:W2:Y:S02]  /*7a50*/  LDCU.64 UR4, c[0x0][0x890] ;  /* 0x00011200ff0477ac */ /* 0x000ea40008000a00 */
[----:B--2---:R-:W-:-:S04]  /*7a60*/  UISETP.NE.U32.AND UP0, UPT, UR4, URZ, UPT ;  /* 0x000000ff0400728c */ /* 0x004fc8000bf05070 */
[----:B------:R-:W-:-:S09]  /*7a70*/  UISETP.NE.AND.EX UP0, UPT, UR5, URZ, UPT, UP0 ;  /* 0x000000ff0500728c */ /* 0x000fd2000bf05300 */
[----:B------:R-:W-:Y:S05]  /*7a80*/  BRA.U UP0, `(.L_x_135) ;  /* 0x00000001000c7547 */ /* 0x000fea000b800000 */
[----:B------:R-:W-:-:S13]  /*7a90*/  FSETP.NEU.AND P0, PT, R35, RZ, PT ;  /* 0x000000ff2300720b */ /* 0x000fda0003f0d000 */
[----:B------:R-:W-:Y:S05]  /*7aa0*/  @!P0 EXIT ;  /* 0x000000000000894d */ /* 0x000fea0003800000 */
[----:B------:R-:W-:Y:S05]  /*7ab0*/  BRA `(.L_x_134) ;  /* 0x00000000002c7947 */ /* 0x000fea0003800000 */
.L_x_135:
[----:B------:R-:W-:Y:S01]  /*7ac0*/  ISETP.NE.AND P0, PT, R72, RZ, PT ;  /* 0x000000ff4800720c */ /* 0x000fe20003f05270 */
[----:B------:R-:W-:-:S12]  /*7ad0*/  BSSY.RECONVERGENT B0, `(.L_x_134) ;  /* 0x0000009000007945 */ /* 0x000fd80003800200 */
[----:B------:R-:W-:Y:S05]  /*7ae0*/  @P0 BRA `(.L_x_136) ;  /* 0x0000000000140947 */ /* 0x000fea0003800000 */
[----:B------:R-:W2:Y:S02]  /*7af0*/  LDCU.64 UR4, c[0x0][0x888] ;  /* 0x00011100ff0477ac */ /* 0x000ea40008000a00 */
[----:B--2---:R-:W-:-:S04]  /*7b00*/  ISETP.NE.U32.AND P0, PT, RZ, UR4, PT ;  /* 0x00000004ff007c0c */ /* 0x004fc8000bf05070 */
[----:B------:R-:W-:-:S13]  /*7b10*/  ISETP.NE.AND.EX P0, PT, RZ, UR5, PT, P0 ;  /* 0x00000005ff007c0c */ /* 0x000fda000bf05300 */
[----:B------:R-:W-:Y:S05]  /*7b20*/  @!P0 EXIT ;  /* 0x000000000000894d */ /* 0x000fea0003800000 */
[----:B------:R-:W-:Y:S05]  /*7b30*/  BRA `(.L_x_137) ;  /* 0x0000000000087947 */ /* 0x000fea0003800000 */
.L_x_136:
[----:B------:R-:W-:-:S13]  /*7b40*/  FSETP.NEU.AND P0, PT, R35, RZ, PT ;  /* 0x000000ff2300720b */ /* 0x000fda0003f0d000 */
[----:B------:R-:W-:Y:S05]  /*7b50*/  @!P0 EXIT ;  /* 0x000000000000894d */ /* 0x000fea0003800000 */
.L_x_137:
[----:B------:R-:W-:Y:S05]  /*7b60*/  BSYNC.RECONVERGENT B0 ;  /* 0x0000000000007941 */ /* 0x000fea0003800200 */
.L_x_134:
[----:B------:R-:W-:Y:S01]  /*7b70*/  ULEA UR4, UR49, UR48, 0x3 ;  /* 0x0000003031047291 */ /* 0x000fe2000f8e18ff */
[----:B------:R-:W-:-:S04]  /*7b80*/  DEPBAR.LE SB0, 0x0 ;  /* 0x000080000000791a */ /* 0x000fc80000000000 */
[----:B------:R-:W-:-:S04]  /*7b90*/  UIADD3 UR4, UPT, UPT, UR4, 0x1b8, URZ ;  /* 0x000001b804047890 */ /* 0x000fc8000fffe0ff */
[----:B------:R-:W-:-:S09]  /*7ba0*/  UPRMT UR4, UR37, 0x654, UR4 ;  /* 0x0000065425047896 */ /* 0x000fd20008000004 */
[----:B------:R-:W-:Y:S01]  /*7bb0*/  SYNCS.ARRIVE.TRANS64.RED.A1T0 RZ, [UR4], RZ ;  /* 0x000000ffffff79a7 */ /* 0x000fe20008100404 */
[----:B------:R-:W-:Y:S05]  /*7bc0*/  EXIT ;  /* 0x000000000000794d */ /* 0x000fea0003800000 */
.L_x_20:
[----:B--2---:R2:W1:Y:S02]  /*7bd0*/  SYNCS.PHASECHK.TRANS64.TRYWAIT P0, [R2+URZ+0x250], R3 ;  /* 0x00025003020075a7 */ /* 0x00446400080011ff */
[----:B-1----:R-:W-:Y:S05]  /*7be0*/  @!P0 NANOSLEEP.SYNCS 0x989680 ;  /* 0x009896800000895d */ /* 0x002fea0003900000 */
[----:B------:R-:W1:Y:S02]  /*7bf0*/  @!P0 SYNCS.PHASECHK.TRANS64 P0, [R2+URZ+0x250], R3 ;  /* 0x00025003020085a7 */ /* 0x000e6400080010ff */
[----:B-1----:R-:W-:Y:S05]  /*7c00*/  @!P0 BRA `(.L_x_20) ;  /* 0xfffffffc00f08947 */ /* 0x002fea000383ffff */
[----:B------:R-:W-:Y:S05]  /*7c10*/  BRA `(.L_x_138) ;  /* 0xffffff9c00247947 */ /* 0x000fea000383ffff */
.L_x_23:
[----:B-1----:R-:W-:-:S07]  /*7c20*/  MOV R2, UR33 ;  /* 0x0000002100027c02 */ /* 0x002fce0008000f00 */
.L_x_139:
[----:B-1----:R1:W2:Y:S02]  /*7c30*/  SYNCS.PHASECHK.TRANS64.TRYWAIT P0, [R2+URZ+0xd0], R4 ;  /* 0x0000d004020075a7 */ /* 0x0022a400080011ff */
[----:B--2---:R-:W-:Y:S05]  /*7c40*/  @!P0 NANOSLEEP.SYNCS 0x989680 ;  /* 0x009896800000895d */ /* 0x004fea0003900000 */
[----:B------:R-:W2:Y:S02]  /*7c50*/  @!P0 SYNCS.PHASECHK.TRANS64 P0, [R2+URZ+0xd0], R4 ;  /* 0x0000d004020085a7 */ /* 0x000ea400080010ff */
[----:B--2---:R-:W-:Y:S05]  /*7c60*/  @!P0 BRA `(.L_x_139) ;  /* 0xfffffffc00f08947 */ /* 0x004fea000383ffff */
[----:B------:R-:W-:Y:S05]  /*7c70*/  BRA `(.L_x_22) ;  /* 0xffffff9c00747947 */ /* 0x000fea000383ffff */
.L_x_29:
[----:B-1----:R-:W-:-:S07]  /*7c80*/  MOV R2, UR17 ;  /* 0x0000001100027c02 */ /* 0x002fce0008000f00 */
.L_x_140:
[----:B-1----:R1:W2:Y:S02]  /*7c90*/  SYNCS.PHASECHK.TRANS64.TRYWAIT P0, [R2+URZ+0xd0], R4 ;  /* 0x0000d004020075a7 */ /* 0x0022a400080011ff */
[----:B--2---:R-:W-:Y:S05]  /*7ca0*/  @!P0 NANOSLEEP.SYNCS 0x989680 ;  /* 0x009896800000895d */ /* 0x004fea0003900000 */
[----:B------:R-:W2:Y:S02]  /*7cb0*/  @!P0 SYNCS.PHASECHK.TRANS64 P0, [R2+URZ+0xd0], R4 ;  /* 0x0000d004020085a7 */ /* 0x000ea400080010ff */
[----:B--2---:R-:W-:Y:S05]  /*7cc0*/  @!P0 BRA `(.L_x_140) ;  /* 0xfffffffc00f08947 */ /* 0x004fea000383ffff */
[----:B------:R-:W-:Y:S05]  /*7cd0*/  BRA `(.L_x_28) ;  /* 0xffffffa000187947 */ /* 0x000fea000383ffff */
.L_x_33:
[----:B-1----:R1:W2:Y:S02]  /*7ce0*/  SYNCS.PHASECHK.TRANS64.TRYWAIT P0, [R2+URZ+0x1e0], R3 ;  /* 0x0001e003020075a7 */ /* 0x0022a400080011ff */
[----:B--2---:R-:W-:Y:S05]  /*7cf0*/  @!P0 NANOSLEEP.SYNCS 0x989680 ;  /* 0x009896800000895d */ /* 0x004fea0003900000 */
[----:B------:R-:W2:Y:S02]  /*7d00*/  @!P0 SYNCS.PHASECHK.TRANS64 P0, [R2+URZ+0x1e0], R3 ;  /* 0x0001e003020085a7 */ /* 0x000ea400080010ff */
[----:B--2---:R-:W-:Y:S05]  /*7d10*/  @!P0 BRA `(.L_x_33) ;  /* 0xfffffffc00f08947 */ /* 0x004fea000383ffff */
[----:B------:R-:W-:Y:S05]  /*7d20*/  BRA `(.L_x_141) ;  /* 0xffffffa000a47947 */ /* 0x000fea000383ffff */
.L_x_37:
[----:B----4-:R-:W-:-:S07]  /*7d30*/  MOV R0, UR5 ;  /* 0x0000000500007c02 */ /* 0x010fce0008000f00 */
.L_x_142:
[----:B-1----:R1:W2:Y:S02]  /*7d40*/  SYNCS.PHASECHK.TRANS64.TRYWAIT P0, [R0+URZ], R2 ;  /* 0x00000002000075a7 */ /* 0x0022a400080011ff */
[----:B--2---:R-:W-:Y:S05]  /*7d50*/  @!P0 NANOSLEEP.SYNCS 0x989680 ;  /* 0x009896800000895d */ /* 0x004fea0003900000 */
[----:B------:R-:W2:Y:S02]  /*7d60*/  @!P0 SYNCS.PHASECHK.TRANS64 P0, [R0+URZ], R2 ;  /* 0x00000002000085a7 */ /* 0x000ea400080010ff */
[----:B--2---:R-:W-:Y:S05]  /*7d70*/  @!P0 BRA `(.L_x_142) ;  /* 0xfffffffc00f08947 */ /* 0x004fea000383ffff */
[----:B------:R-:W-:Y:S05]  /*7d80*/  BRA `(.L_x_143) ;  /* 0xffffffa800147947 */ /* 0x000fea000383ffff */
.L_x_38:
[----:B----4-:R-:W-:-:S07]  /*7d90*/  MOV R0, UR5 ;  /* 0x0000000500007c02 */ /* 0x010fce0008000f00 */
.L_x_144:
[----:B-1----:R1:W2:Y:S02]  /*7da0*/  SYNCS.PHASECHK.TRANS64.TRYWAIT P0, [R0+URZ], R3 ;  /* 0x00000003000075a7 */ /* 0x0022a400080011ff */
[----:B--2---:R-:W-:Y:S05]  /*7db0*/  @!P0 NANOSLEEP.SYNCS 0x989680 ;  /* 0x009896800000895d */ /* 0x004fea0003900000 */
[----:B------:R-:W2:Y:S02]  /*7dc0*/  @!P0 SYNCS.PHASECHK.TRANS64 P0, [R0+URZ], R3 ;  /* 0x00000003000085a7 */ /* 0x000ea400080010ff */
[----:B--2---:R-:W-:Y:S05]  /*7dd0*/  @!P0 BRA `(.L_x_144) ;  /* 0xfffffffc00f08947 */ /* 0x004fea000383ffff */
[----:B------:R-:W-:Y:S05]  /*7de0*/  BRA `(.L_x_145) ;  /* 0xffffffa800207947 */ /* 0x000fea000383ffff */
.L_x_39:
[----:B----4-:R-:W-:-:S07]  /*7df0*/  MOV R0, UR5 ;  /* 0x0000000500007c02 */ /* 0x010fce0008000f00 */
.L_x_146:
[----:B-1----:R1:W2:Y:S02]  /*7e00*/  SYNCS.PHASECHK.TRANS64.TRYWAIT P0, [R0+URZ], R3 ;  /* 0x00000003000075a7 */ /* 0x0022a400080011ff */
[----:B--2---:R-:W-:Y:S05]  /*7e10*/  @!P0 NANOSLEEP.SYNCS 0x989680 ;  /* 0x009896800000895d */ /* 0x004fea0003900000 */
[----:B------:R-:W2:Y:S02]  /*7e20*/  @!P0 SYNCS.PHASECHK.TRANS64 P0, [R0+URZ], R3 ;  /* 0x00000003000085a7 */ /* 0x000ea400080010ff */
[----:B--2---:R-:W-:Y:S05]  /*7e30*/  @!P0 BRA `(.L_x_146) ;  /* 0xfffffffc00f08947 */ /* 0x004fea000383ffff */
[----:B------:R-:W-:Y:S05]  /*7e40*/  BRA `(.L_x_147) ;  /* 0xffffffa8002c7947 */ /* 0x000fea000383ffff */
.L_x_40:
[----:B----4-:R-:W-:-:S07]  /*7e50*/  MOV R0, UR5 ;  /* 0x0000000500007c02 */ /* 0x010fce0008000f00 */
.L_x_148:
[----:B-1----:R1:W2:Y:S02]  /*7e60*/  SYNCS.PHASECHK.TRANS64.TRYWAIT P0, [R0+URZ], R3 ;  /* 0x00000003000075a7 */ /* 0x0022a400080011ff */
[----:B--2---:R-:W-:Y:S05]  /*7e70*/  @!P0 NANOSLEEP.SYNCS 0x989680 ;  /* 0x009896800000895d */ /* 0x004fea0003900000 */
[----:B------:R-:W2:Y:S02]  /*7e80*/  @!P0 SYNCS.PHASECHK.TRANS64 P0, [R0+URZ], R3 ;  /* 0x00000003000085a7 */ /* 0x000ea400080010ff */
[----:B--2---:R-:W-:Y:S05]  /*7e90*/  @!P0 BRA `(.L_x_148) ;  /* 0xfffffffc00f08947 */ /* 0x004fea000383ffff */
[----:B------:R-:W-:Y:S05]  /*7ea0*/  BRA `(.L_x_149) ;  /* 0xffffffa800387947 */ /* 0x000fea000383ffff */
.L_x_41:
[----:B----4-:R-:W-:-:S07]  /*7eb0*/  MOV R0, UR5 ;  /* 0x0000000500007c02 */ /* 0x010fce0008000f00 */
.L_x_150:
[----:B-1----:R1:W2:Y:S02]  /*7ec0*/  SYNCS.PHASECHK.TRANS64.TRYWAIT P0, [R0+URZ], R3 ;  /* 0x00000003000075a7 */ /* 0x0022a400080011ff */
[----:B--2---:R-:W-:Y:S05]  /*7ed0*/  @!P0 NANOSLEEP.SYNCS 0x989680 ;  /* 0x009896800000895d */ /* 0x004fea0003900000 */
[----:B------:R-:W2:Y:S02]  /*7ee0*/  @!P0 SYNCS.PHASECHK.TRANS64 P0, [R0+URZ], R3 ;  /* 0x00000003000085a7 */ /* 0x000ea400080010ff */
[----:B--2---:R-:W-:Y:S05]  /*7ef0*/  @!P0 BRA `(.L_x_150) ;  /* 0xfffffffc00f08947 */ /* 0x004fea000383ffff */
[----:B------:R-:W-:Y:S05]  /*7f00*/  BRA `(.L_x_151) ;  /* 0xffffffa800447947 */ /* 0x000fea000383ffff */
.L_x_42:
[----:B----4-:R-:W-:-:S07]  /*7f10*/  MOV R0, UR5 ;  /* 0x0000000500007c02 */ /* 0x010fce0008000f00 */
.L_x_152:
[----:B-1----:R1:W2:Y:S02]  /*7f20*/  SYNCS.PHASECHK.TRANS64.TRYWAIT P0, [R0+URZ], R3 ;  /* 0x00000003000075a7 */ /* 0x0022a400080011ff */
[----:B--2---:R-:W-:Y:S05]  /*7f30*/  @!P0 NANOSLEEP.SYNCS 0x989680 ;  /* 0x009896800000895d */ /* 0x004fea0003900000 */
[----:B------:R-:W2:Y:S02]  /*7f40*/  @!P0 SYNCS.PHASECHK.TRANS64 P0, [R0+URZ], R3 ;  /* 0x00000003000085a7 */ /* 0x000ea400080010ff */
[----:B--2---:R-:W-:Y:S05]  /*7f50*/  @!P0 BRA `(.L_x_152) ;  /* 0xfffffffc00f08947 */ /* 0x004fea000383ffff */
[----:B------:R-:W-:Y:S05]  /*7f60*/  BRA `(.L_x_153) ;  /* 0xffffffa800507947 */ /* 0x000fea000383ffff */
.L_x_43:
[----:B----4-:R-:W-:-:S07]  /*7f70*/  MOV R0, UR5 ;  /* 0x0000000500007c02 */ /* 0x010fce0008000f00 */
.L_x_154:
[----:B-1----:R1:W2:Y:S02]  /*7f80*/  SYNCS.PHASECHK.TRANS64.TRYWAIT P0, [R0+URZ], R3 ;  /* 0x00000003000075a7 */ /* 0x0022a400080011ff */
[----:B--2---:R-:W-:Y:S05]  /*7f90*/  @!P0 NANOSLEEP.SYNCS 0x989680 ;  /* 0x009896800000895d */ /* 0x004fea0003900000 */
[----:B------:R-:W2:Y:S02]  /*7fa0*/  @!P0 SYNCS.PHASECHK.TRANS64 P0, [R0+URZ], R3 ;  /* 0x00000003000085a7 */ /* 0x000ea400080010ff */
[----:B--2---:R-:W-:Y:S05]  /*7fb0*/  @!P0 BRA `(.L_x_154) ;  /* 0xfffffffc00f08947 */ /* 0x004fea000383ffff */
[----:B------:R-:W-:Y:S05]  /*7fc0*/  BRA `(.L_x_155) ;  /* 0xffffffa8005c7947 */ /* 0x000fea000383ffff */
.L_x_44:
[----:B----4-:R-:W-:-:S07]  /*7fd0*/  MOV R0, UR5 ;  /* 0x0000000500007c02 */ /* 0x010fce0008000f00 */
.L_x_156:
[----:B-1----:R1:W2:Y:S02]  /*7fe0*/  SYNCS.PHASECHK.TRANS64.TRYWAIT P0, [R0+URZ], R3 ;  /* 0x00000003000075a7 */ /* 0x0022a400080011ff */
[----:B--2---:R-:W-:Y:S05]  /*7ff0*/  @!P0 NANOSLEEP.SYNCS 0x989680 ;  /* 0x009896800000895d */ /* 0x004fea0003900000 */
[----:B------:R-:W2:Y:S02]  /*8000*/  @!P0 SYNCS.PHASECHK.TRANS64 P0, [R0+URZ], R3 ;  /* 0x00000003000085a7 */ /* 0x000ea400080010ff */
[----:B--2---:R-:W-:Y:S05]  /*8010*/  @!P0 BRA `(.L_x_156) ;  /* 0xfffffffc00f08947 */ /* 0x004fea000383ffff */
[----:B------:R-:W-:Y:S05]  /*8020*/  BRA `(.L_x_157) ;  /* 0xffffffa800687947 */ /* 0x000fea000383ffff */
.L_x_45:
[----:B----4-:R-:W-:-:S07]  /*8030*/  MOV R0, UR5 ;  /* 0x0000000500007c02 */ /* 0x010fce0008000f00 */
.L_x_158:
[----:B-1----:R1:W2:Y:S02]  /*8040*/  SYNCS.PHASECHK.TRANS64.TRYWAIT P0, [R0+URZ], R3 ;  /* 0x00000003000075a7 */ /* 0x0022a400080011ff */
[----:B--2---:R-:W-:Y:S05]  /*8050*/  @!P0 NANOSLEEP.SYNCS 0x989680 ;  /* 0x009896800000895d */ /* 0x004fea0003900000 */
[----:B------:R-:W2:Y:S02]  /*8060*/  @!P0 SYNCS.PHASECHK.TRANS64 P0, [R0+URZ], R3 ;  /* 0x00000003000085a7 */ /* 0x000ea400080010ff */
[----:B--2---:R-:W-:Y:S05]  /*8070*/  @!P0 BRA `(.L_x_158) ;  /* 0xfffffffc00f08947 */ /* 0x004fea000383ffff */
[----:B------:R-:W-:Y:S05]  /*8080*/  BRA `(.L_x_159) ;  /* 0xffffffa800747947 */ /* 0x000fea000383ffff */
.L_x_46:
[----:B----4-:R-:W-:-:S07]  /*8090*/  MOV R0, UR5 ;  /* 0x0000000500007c02 */ /* 0x010fce0008000f00 */
.L_x_160:
[----:B-1----:R1:W2:Y:S02]  /*80a0*/  SYNCS.PHASECHK.TRANS64.TRYWAIT P0, [R0+URZ], R3 ;  /* 0x00000003000075a7 */ /* 0x0022a400080011ff */
[----:B--2---:R-:W-:Y:S05]  /*80b0*/  @!P0 NANOSLEEP.SYNCS 0x989680 ;  /* 0x009896800000895d */ /* 0x004fea0003900000 */
[----:B------:R-:W2:Y:S02]  /*80c0*/  @!P0 SYNCS.PHASECHK.TRANS64 P0, [R0+URZ], R3 ;  /* 0x00000003000085a7 */ /* 0x000ea400080010ff */
[----:B--2---:R-:W-:Y:S05]  /*80d0*/  @!P0 BRA `(.L_x_160) ;  /* 0xfffffffc00f08947 */ /* 0x004fea000383ffff */
[----:B------:R-:W-:Y:S05]  /*80e0*/  BRA `(.L_x_161) ;  /* 0xffffffa800807947 */ /* 0x000fea000383ffff */
.L_x_47:
[----:B----4-:R-:W-:-:S07]  /*80f0*/  MOV R0, UR5 ;  /* 0x0000000500007c02 */ /* 0x010fce0008000f00 */
.L_x_162:
[----:B-1----:R1:W2:Y:S02]  /*8100*/  SYNCS.PHASECHK.TRANS64.TRYWAIT P0, [R0+URZ], R3 ;  /* 0x00000003000075a7 */ /* 0x0022a400080011ff */
[----:B--2---:R-:W-:Y:S05]  /*8110*/  @!P0 NANOSLEEP.SYNCS 0x989680 ;  /* 0x009896800000895d */ /* 0x004fea0003900000 */
[----:B------:R-:W2:Y:S02]  /*8120*/  @!P0 SYNCS.PHASECHK.TRANS64 P0, [R0+URZ], R3 ;  /* 0x00000003000085a7 */ /* 0x000ea400080010ff */
[----:B--2---:R-:W-:Y:S05]  /*8130*/  @!P0 BRA `(.L_x_162) ;  /* 0xfffffffc00f08947 */ /* 0x004fea000383ffff */
[----:B------:R-:W-:Y:S05]  /*8140*/  BRA `(.L_x_163) ;  /* 0xffffffa8008c7947 */ /* 0x000fea000383ffff */
.L_x_48:
[----:B----4-:R-:W-:-:S07]  /*8150*/  MOV R0, UR5 ;  /* 0x0000000500007c02 */ /* 0x010fce0008000f00 */
.L_x_164:
[----:B-1----:R1:W2:Y:S02]  /*8160*/  SYNCS.PHASECHK.TRANS64.TRYWAIT P0, [R0+URZ], R3 ;  /* 0x00000003000075a7 */ /* 0x0022a400080011ff */
[----:B--2---:R-:W-:Y:S05]  /*8170*/  @!P0 NANOSLEEP.SYNCS 0x989680 ;  /* 0x009896800000895d */ /* 0x004fea0003900000 */
[----:B------:R-:W2:Y:S02]  /*8180*/  @!P0 SYNCS.PHASECHK.TRANS64 P0, [R0+URZ], R3 ;  /* 0x00000003000085a7 */ /* 0x000ea400080010ff */
[----:B--2---:R-:W-:Y:S05]  /*8190*/  @!P0 BRA `(.L_x_164) ;  /* 0xfffffffc00f08947 */ /* 0x004fea000383ffff */
[----:B------:R-:W-:Y:S05]  /*81a0*/  BRA `(.L_x_165) ;  /* 0xffffffa800987947 */ /* 0x000fea000383ffff */
.L_x_49:
[----:B----4-:R-:W-:-:S07]  /*81b0*/  MOV R0, UR5 ;  /* 0x0000000500007c02 */ /* 0x010fce0008000f00 */
.L_x_166:
[----:B-1----:R1:W2:Y:S02]  /*81c0*/  SYNCS.PHASECHK.TRANS64.TRYWAIT P0, [R0+URZ], R3 ;  /* 0x00000003000075a7 */ /* 0x0022a400080011ff */
[----:B--2---:R-:W-:Y:S05]  /*81d0*/  @!P0 NANOSLEEP.SYNCS 0x989680 ;  /* 0x009896800000895d */ /* 0x004fea0003900000 */
[----:B------:R-:W2:Y:S02]  /*81e0*/  @!P0 SYNCS.PHASECHK.TRANS64 P0, [R0+URZ], R3 ;  /* 0x00000003000085a7 */ /* 0x000ea400080010ff */
[----:B--2---:R-:W-:Y:S05]  /*81f0*/  @!P0 BRA `(.L_x_166) ;  /* 0xfffffffc00f08947 */ /* 0x004fea000383ffff */
[----:B------:R-:W-:Y:S05]  /*8200*/  BRA `(.L_x_167) ;  /* 0xffffffa800a47947 */ /* 0x000fea000383ffff */
.L_x_50:
[----:B----4-:R-:W-:-:S07]  /*8210*/  MOV R0, UR5 ;  /* 0x0000000500007c02 */ /* 0x010fce0008000f00 */
.L_x_168:
[----:B-1----:R1:W2:Y:S02]  /*8220*/  SYNCS.PHASECHK.TRANS64.TRYWAIT P0, [R0+URZ], R3 ;  /* 0x00000003000075a7 */ /* 0x0022a400080011ff */
[----:B--2---:R-:W-:Y:S05]  /*8230*/  @!P0 NANOSLEEP.SYNCS 0x989680 ;  /* 0x009896800000895d */ /* 0x004fea0003900000 */
[----:B------:R-:W2:Y:S02]  /*8240*/  @!P0 SYNCS.PHASECHK.TRANS64 P0, [R0+URZ], R3 ;  /* 0x00000003000085a7 */ /* 0x000ea400080010ff */
[----:B--2---:R-:W-:Y:S05]  /*8250*/  @!P0 BRA `(.L_x_168) ;  /* 0xfffffffc00f08947 */ /* 0x004fea000383ffff */
[----:B------:R-:W-:Y:S05]  /*8260*/  BRA `(.L_x_169) ;  /* 0xffffffa800b07947 */ /* 0x000fea000383ffff */
.L_x_51:
[----:B----4-:R-:W-:-:S07]  /*8270*/  MOV R0, UR5 ;  /* 0x0000000500007c02 */ /* 0x010fce0008000f00 */
.L_x_170:
[----:B-1----:R1:W2:Y:S02]  /*8280*/  SYNCS.PHASECHK.TRANS64.TRYWAIT P0, [R0+URZ], R3 ;  /* 0x00000003000075a7 */ /* 0x0022a400080011ff */
[----:B--2---:R-:W-:Y:S05]  /*8290*/  @!P0 NANOSLEEP.SYNCS 0x989680 ;  /* 0x009896800000895d */ /* 0x004fea0003900000 */
[----:B------:R-:W2:Y:S02]  /*82a0*/  @!P0 SYNCS.PHASECHK.TRANS64 P0, [R0+URZ], R3 ;  /* 0x00000003000085a7 */ /* 0x000ea400080010ff */
[----:B--2---:R-:W-:Y:S05]  /*82b0*/  @!P0 BRA `(.L_x_170) ;  /* 0xfffffffc00f08947 */ /* 0x004fea000383ffff */
[----:B------:R-:W-:Y:S05]  /*82c0*/  BRA `(.L_x_171) ;  /* 0xffffffa800bc7947 */ /* 0x000fea000383ffff */
.L_x_52:
[----:B----4-:R-:W-:-:S07]  /*82d0*/  MOV R0, UR5 ;  /* 0x0000000500007c02 */ /* 0x010fce0008000f00 */
.L_x_172:
[----:B-1----:R1:W2:Y:S02]  /*82e0*/  SYNCS.PHASECHK.TRANS64.TRYWAIT P0, [R0+URZ], R3 ;  /* 0x00000003000075a7 */ /* 0x0022a400080011ff */
[----:B--2---:R-:W-:Y:S05]  /*82f0*/  @!P0 NANOSLEEP.SYNCS 0x989680 ;  /* 0x009896800000895d */ /* 0x004fea0003900000 */
[----:B------:R-:W2:Y:S02]  /*8300*/  @!P0 SYNCS.PHASECHK.TRANS64 P0, [R0+URZ], R3 ;  /* 0x00000003000085a7 */ /* 0x000ea400080010ff */
[----:B--2---:R-:W-:Y:S05]  /*8310*/  @!P0 BRA `(.L_x_172) ;  /* 0xfffffffc00f08947 */ /* 0x004fea000383ffff */
[----:B------:R-:W-:Y:S05]  /*8320*/  BRA `(.L_x_173) ;  /* 0xffffffa800c87947 */ /* 0x000fea000383ffff */
.L_x_53:
[----:B----4-:R-:W-:-:S07]  /*8330*/  MOV R0, UR5 ;  /* 0x0000000500007c02 */ /* 0x010fce0008000f00 */
.L_x_174:
[----:B-1----:R1:W2:Y:S02]  /*8340*/  SYNCS.PHASECHK.TRANS64.TRYWAIT P0, [R0+URZ], R3 ;  /* 0x00000003000075a7 */ /* 0x0022a400080011ff */
[----:B--2---:R-:W-:Y:S05]  /*8350*/  @!P0 NANOSLEEP.SYNCS 0x989680 ;  /* 0x009896800000895d */ /* 0x004fea0003900000 */
[----:B------:R-:W2:Y:S02]  /*8360*/  @!P0 SYNCS.PHASECHK.TRANS64 P0, [R0+URZ], R3 ;  /* 0x00000003000085a7 */ /* 0x000ea400080010ff */
[----:B--2---:R-:W-:Y:S05]  /*8370*/  @!P0 BRA `(.L_x_174) ;  /* 0xfffffffc00f08947 */ /* 0x004fea000383ffff */
[----:B------:R-:W-:Y:S05]  /*8380*/  BRA `(.L_x_175) ;  /* 0xffffffa800d47947 */ /* 0x000fea000383ffff */
.L_x_54:
[----:B----4-:R-:W-:-:S07]  /*8390*/  MOV R0, UR5 ;  /* 0x0000000500007c02 */ /* 0x010fce0008000f00 */
.L_x_176:
[----:B-1----:R1:W2:Y:S02]  /*83a0*/  SYNCS.PHASECHK.TRANS64.TRYWAIT P0, [R0+URZ], R3 ;  /* 0x00000003000075a7 */ /* 0x0022a400080011ff */
[----:B--2---:R-:W-:Y:S05]  /*83b0*/  @!P0 NANOSLEEP.SYNCS 0x989680 ;  /* 0x009896800000895d */ /* 0x004fea0003900000 */
[----:B------:R-:W2:Y:S02]  /*83c0*/  @!P0 SYNCS.PHASECHK.TRANS64 P0, [R0+URZ], R3 ;  /* 0x00000003000085a7 */ /* 0x000ea400080010ff */
[----:B--2---:R-:W-:Y:S05]  /*83d0*/  @!P0 BRA `(.L_x_176) ;  /* 0xfffffffc00f08947 */ /* 0x004fea000383ffff */
[----:B------:R-:W-:Y:S05]  /*83e0*/  BRA `(.L_x_177) ;  /* 0xffffffa800e07947 */ /* 0x000fea000383ffff */
.L_x_55:
[----:B----4-:R-:W-:-:S07]  /*83f0*/  MOV R0, UR5 ;  /* 0x0000000500007c02 */ /* 0x010fce0008000f00 */
.L_x_178:
[----:B-1----:R1:W2:Y:S02]  /*8400*/  SYNCS.PHASECHK.TRANS64.TRYWAIT P0, [R0+URZ], R3 ;  /* 0x00000003000075a7 */ /* 0x0022a400080011ff */
[----:B--2---:R-:W-:Y:S05]  /*8410*/  @!P0 NANOSLEEP.SYNCS 0x989680 ;  /* 0x009896800000895d */ /* 0x004fea0003900000 */
[----:B------:R-:W2:Y:S02]  /*8420*/  @!P0 SYNCS.PHASECHK.TRANS64 P0, [R0+URZ], R3 ;  /* 0x00000003000085a7 */ /* 0x000ea400080010ff */
[----:B--2---:R-:W-:Y:S05]  /*8430*/  @!P0 BRA `(.L_x_178) ;  /* 0xfffffffc00f08947 */ /* 0x004fea000383ffff */
[----:B------:R-:W-:Y:S05]  /*8440*/  BRA `(.L_x_179) ;  /* 0xffffffa800ec7947 */ /* 0x000fea000383ffff */
.L_x_56:
[----:B----4-:R-:W-:-:S07]  /*8450*/  MOV R0, UR5 ;  /* 0x0000000500007c02 */ /* 0x010fce0008000f00 */
.L_x_180:
[----:B-1----:R1:W2:Y:S02]  /*8460*/  SYNCS.PHASECHK.TRANS64.TRYWAIT P0, [R0+URZ], R3 ;  /* 0x00000003000075a7 */ /* 0x0022a400080011ff */
[----:B--2---:R-:W-:Y:S05]  /*8470*/  @!P0 NANOSLEEP.SYNCS 0x989680 ;  /* 0x009896800000895d */ /* 0x004fea0003900000 */
[----:B------:R-:W2:Y:S02]  /*8480*/  @!P0 SYNCS.PHASECHK.TRANS64 P0, [R0+URZ], R3 ;  /* 0x00000003000085a7 */ /* 0x000ea400080010ff */
[----:B--2---:R-:W-:Y:S05]  /*8490*/  @!P0 BRA `(.L_x_180) ;  /* 0xfffffffc00f08947 */ /* 0x004fea000383ffff */
[----:B------:R-:W-:Y:S05]  /*84a0*/  BRA `(.L_x_181) ;  /* 0xffffffa800f87947 */ /* 0x000fea000383ffff */
.L_x_57:
[----:B----4-:R-:W-:-:S07]  /*84b0*/  MOV R0, UR5 ;  /* 0x0000000500007c02 */ /* 0x010fce0008000f00 */
.L_x_182:
[----:B-1----:R1:W2:Y:S02]  /*84c0*/  SYNCS.PHASECHK.TRANS64.TRYWAIT P0, [R0+URZ], R3 ;  /* 0x00000003000075a7 */ /* 0x0022a400080011ff */
[----:B--2---:R-:W-:Y:S05]  /*84d0*/  @!P0 NANOSLEEP.SYNCS 0x989680 ;  /* 0x009896800000895d */ /* 0x004fea0003900000 */
[----:B------:R-:W2:Y:S02]  /*84e0*/  @!P0 SYNCS.PHASECHK.TRANS64 P0, [R0+URZ], R3 ;  /* 0x00000003000085a7 */ /* 0x000ea400080010ff */
[----:B--2---:R-:W-:Y:S05]  /*84f0*/  @!P0 BRA `(.L_x_182) ;  /* 0xfffffffc00f08947 */ /* 0x004fea000383ffff */
[----:B------:R-:W-:Y:S05]  /*8500*/  BRA `(.L_x_183) ;  /* 0xffffffac00047947 */ /* 0x000fea000383ffff */
.L_x_58:
[----:B----4-:R-:W-:-:S07]  /*8510*/  MOV R0, UR5 ;  /* 0x0000000500007c02 */ /* 0x010fce0008000f00 */
.L_x_184:
[----:B-1----:R1:W2:Y:S02]  /*8520*/  SYNCS.PHASECHK.TRANS64.TRYWAIT P0, [R0+URZ], R3 ;  /* 0x00000003000075a7 */ /* 0x0022a400080011ff */
[----:B--2---:R-:W-:Y:S05]  /*8530*/  @!P0 NANOSLEEP.SYNCS 0x989680 ;  /* 0x009896800000895d */ /* 0x004fea0003900000 */
[----:B------:R-:W2:Y:S02]  /*8540*/  @!P0 SYNCS.PHASECHK.TRANS64 P0, [R0+URZ], R3 ;  /* 0x00000003000085a7 */ /* 0x000ea400080010ff */
[----:B--2---:R-:W-:Y:S05]  /*8550*/  @!P0 BRA `(.L_x_184) ;  /* 0xfffffffc00f08947 */ /* 0x004fea000383ffff */
[----:B------:R-:W-:Y:S05]  /*8560*/  BRA `(.L_x_185) ;  /* 0xffffffac00107947 */ /* 0x000fea000383ffff */
.L_x_59:
[----:B----4-:R-:W-:-:S07]  /*8570*/  MOV R0, UR5 ;  /* 0x0000000500007c02 */ /* 0x010fce0008000f00 */
.L_x_186:
[----:B-1----:R1:W2:Y:S02]  /*8580*/  SYNCS.PHASECHK.TRANS64.TRYWAIT P0, [R0+URZ], R3 ;  /* 0x00000003000075a7 */ /* 0x0022a400080011ff */
[----:B--2---:R-:W-:Y:S05]  /*8590*/  @!P0 NANOSLEEP.SYNCS 0x989680 ;  /* 0x009896800000895d */ /* 0x004fea0003900000 */
[----:B------:R-:W2:Y:S02]  /*85a0*/  @!P0 SYNCS.PHASECHK.TRANS64 P0, [R0+URZ], R3 ;  /* 0x00000003000085a7 */ /* 0x000ea400080010ff */
[----:B--2---:R-:W-:Y:S05]  /*85b0*/  @!P0 BRA `(.L_x_186) ;  /* 0xfffffffc00f08947 */ /* 0x004fea000383ffff */
[----:B------:R-:W-:Y:S05]  /*85c0*/  BRA `(.L_x_187) ;  /* 0xffffffac001c7947 */ /* 0x000fea000383ffff */
.L_x_60:
[----:B----4-:R-:W-:-:S07]  /*85d0*/  MOV R0, UR5 ;  /* 0x0000000500007c02 */ /* 0x010fce0008000f00 */
.L_x_188:
[----:B-1----:R1:W2:Y:S02]  /*85e0*/  SYNCS.PHASECHK.TRANS64.TRYWAIT P0, [R0+URZ], R3 ;  /* 0x00000003000075a7 */ /* 0x0022a400080011ff */
[----:B--2---:R-:W-:Y:S05]  /*85f0*/  @!P0 NANOSLEEP.SYNCS 0x989680 ;  /* 0x009896800000895d */ /* 0x004fea0003900000 */
[----:B------:R-:W2:Y:S02]  /*8600*/  @!P0 SYNCS.PHASECHK.TRANS64 P0, [R0+URZ], R3 ;  /* 0x00000003000085a7 */ /* 0x000ea400080010ff */
[----:B--2---:R-:W-:Y:S05]  /*8610*/  @!P0 BRA `(.L_x_188) ;  /* 0xfffffffc00f08947 */ /* 0x004fea000383ffff */
[----:B------:R-:W-:Y:S05]  /*8620*/  BRA `(.L_x_189) ;  /* 0xffffffac00287947 */ /* 0x000fea000383ffff */
.L_x_61:
[----:B----4-:R-:W-:-:S07]  /*8630*/  MOV R0, UR5 ;  /* 0x0000000500007c02 */ /* 0x010fce0008000f00 */
.L_x_190:
[----:B-1----:R1:W2:Y:S02]  /*8640*/  SYNCS.PHASECHK.TRANS64.TRYWAIT P0, [R0+URZ], R3 ;  /* 0x00000003000075a7 */ /* 0x0022a400080011ff */
[----:B--2---:R-:W-:Y:S05]  /*8650*/  @!P0 NANOSLEEP.SYNCS 0x989680 ;  /* 0x009896800000895d */ /* 0x004fea0003900000 */
[----:B------:R-:W2:Y:S02]  /*8660*/  @!P0 SYNCS.PHASECHK.TRANS64 P0, [R0+URZ], R3 ;  /* 0x00000003000085a7 */ /* 0x000ea400080010ff */
[----:B--2---:R-:W-:Y:S05]  /*8670*/  @!P0 BRA `(.L_x_190) ;  /* 0xfffffffc00f08947 */ /* 0x004fea000383ffff */
[----:B------:R-:W-:Y:S05]  /*8680*/  BRA `(.L_x_191) ;  /* 0xffffffac00347947 */ /* 0x000fea000383ffff */
.L_x_64:
[----:B-1----:R1:W2:Y:S02]  /*8690*/  SYNCS.PHASECHK.TRANS64.TRYWAIT P0, [R0+URZ+0x240], R4 ;  /* 0x00024004000075a7 */ /* 0x0022a400080011ff */
[----:B--2---:R-:W-:Y:S05]  /*86a0*/  @!P0 NANOSLEEP.SYNCS 0x989680 ;  /* 0x009896800000895d */ /* 0x004fea0003900000 */
[----:B------:R-:W2:Y:S02]  /*86b0*/  @!P0 SYNCS.PHASECHK.TRANS64 P0, [R0+URZ+0x240], R4 ;  /* 0x00024004000085a7 */ /* 0x000ea400080010ff */
[----:B--2---:R-:W-:Y:S05]  /*86c0*/  @!P0 BRA `(.L_x_64) ;  /* 0xfffffffc00f08947 */ /* 0x004fea000383ffff */
[----:B------:R-:W-:Y:S05]  /*86d0*/  BRA `(.L_x_192) ;  /* 0xffffffac00907947 */ /* 0x000fea000383ffff */
.L_x_65:
[----:B------:R-:W-:-:S07]  /*86e0*/  MOV R0, UR5 ;  /* 0x0000000500007c02 */ /* 0x000fce0008000f00 */
.L_x_193:
[----:B-1----:R1:W2:Y:S02]  /*86f0*/  SYNCS.PHASECHK.TRANS64.TRYWAIT P0, [R0+URZ+0x1f0], R5 ;  /* 0x0001f005000075a7 */ /* 0x0022a400080011ff */
[----:B--2---:R-:W-:Y:S05]  /*8700*/  @!P0 NANOSLEEP.SYNCS 0x989680 ;  /* 0x009896800000895d */ /* 0x004fea0003900000 */
[----:B------:R-:W2:Y:S02]  /*8710*/  @!P0 SYNCS.PHASECHK.TRANS64 P0, [R0+URZ+0x1f0], R5 ;  /* 0x0001f005000085a7 */ /* 0x000ea400080010ff */
[----:B--2---:R-:W-:Y:S05]  /*8720*/  @!P0 BRA `(.L_x_193) ;  /* 0xfffffffc00f08947 */ /* 0x004fea000383ffff */
[----:B------:R-:W-:Y:S05]  /*8730*/  BRA `(.L_x_194) ;  /* 0xffffffac00a07947 */ /* 0x000fea000383ffff */
.L_x_66:
[----:B-1----:R1:W2:Y:S02]  /*8740*/  SYNCS.PHASECHK.TRANS64.TRYWAIT P1, [R0+URZ+0x1e0], R4 ;  /* 0x0001e004000075a7 */ /* 0x0022a400080211ff */
[----:B--2---:R-:W-:Y:S05]  /*8750*/  @!P1 NANOSLEEP.SYNCS 0x989680 ;  /* 0x009896800000995d */ /* 0x004fea0003900000 */
[----:B------:R-:W2:Y:S02]  /*8760*/  @!P1 SYNCS.PHASECHK.TRANS64 P1, [R0+URZ+0x1e0], R4 ;  /* 0x0001e004000095a7 */ /* 0x000ea400080210ff */
[----:B--2---:R-:W-:Y:S05]  /*8770*/  @!P1 BRA `(.L_x_66) ;  /* 0xfffffffc00f09947 */ /* 0x004fea000383ffff */
[----:B------:R-:W-:Y:S05]  /*8780*/  BRA `(.L_x_195) ;  /* 0xffffffac00d07947 */ /* 0x000fea000383ffff */
.L_x_69:
[----:B------:R-:W-:-:S07]  /*8790*/  MOV R0, UR5 ;  /* 0x0000000500007c02 */ /* 0x000fce0008000f00 */
.L_x_196:
[----:B-1----:R1:W2:Y:S02]  /*87a0*/  SYNCS.PHASECHK.TRANS64.TRYWAIT P0, [R0+URZ+0x1f0], R2 ;  /* 0x0001f002000075a7 */ /* 0x0022a400080011ff */
[----:B--2---:R-:W-:Y:S05]  /*87b0*/  @!P0 NANOSLEEP.SYNCS 0x989680 ;  /* 0x009896800000895d */ /* 0x004fea0003900000 */
[----:B------:R-:W2:Y:S02]  /*87c0*/  @!P0 SYNCS.PHASECHK.TRANS64 P0, [R0+URZ+0x1f0], R2 ;  /* 0x0001f002000085a7 */ /* 0x000ea400080010ff */
[----:B--2---:R-:W-:Y:S05]  /*87d0*/  @!P0 BRA `(.L_x_196) ;  /* 0xfffffffc00f08947 */ /* 0x004fea000383ffff */
[----:B------:R-:W-:Y:S05]  /*87e0*/  BRA `(.L_x_68) ;  /* 0xffffffb000247947 */ /* 0x000fea000383ffff */
.L_x_76:
[----:B-1----:R1:W2:Y:S02]  /*87f0*/  SYNCS.PHASECHK.TRANS64.TRYWAIT P1, [R0+URZ+0x1e0], R2 ;  /* 0x0001e002000075a7 */ /* 0x0022a400080211ff */
[----:B--2---:R-:W-:Y:S05]  /*8800*/  @!P1 NANOSLEEP.SYNCS 0x989680 ;  /* 0x009896800000995d */ /* 0x004fea0003900000 */
[----:B------:R-:W2:Y:S02]  /*8810*/  @!P1 SYNCS.PHASECHK.TRANS64 P1, [R0+URZ+0x1e0], R2 ;  /* 0x0001e002000095a7 */ /* 0x000ea400080210ff */
[----:B--2---:R-:W-:Y:S05]  /*8820*/  @!P1 BRA `(.L_x_76) ;  /* 0xfffffffc00f09947 */ /* 0x004fea000383ffff */
[----:B------:R-:W-:Y:S05]  /*8830*/  BRA `(.L_x_197) ;  /* 0xffffffb400847947 */ /* 0x000fea000383ffff */
.L_x_77:
[----:B------:R-:W-:-:S07]  /*8840*/  MOV R2, UR8 ;  /* 0x0000000800027c02 */ /* 0x000fce0008000f00 */
.L_x_198:
[----:B-1----:R1:W2:Y:S02]  /*8850*/  SYNCS.PHASECHK.TRANS64.TRYWAIT P0, [R2+URZ+0x220], R0 ;  /* 0x00022000020075a7 */ /* 0x0022a400080011ff */
[----:B--2---:R-:W-:Y:S05]  /*8860*/  @!P0 NANOSLEEP.SYNCS 0x989680 ;  /* 0x009896800000895d */ /* 0x004fea0003900000 */
[----:B------:R-:W2:Y:S02]  /*8870*/  @!P0 SYNCS.PHASECHK.TRANS64 P0, [R2+URZ+0x220], R0 ;  /* 0x00022000020085a7 */ /* 0x000ea400080010ff */
[----:B--2---:R-:W-:Y:S05]  /*8880*/  @!P0 BRA `(.L_x_198) ;  /* 0xfffffffc00f08947 */ /* 0x004fea000383ffff */
[----:B------:R-:W-:Y:S05]  /*8890*/  BRA `(.L_x_199) ;  /* 0xffffffb400d47947 */ /* 0x000fea000383ffff */
.L_x_80:
[----:B------:R-:W-:Y:S07]  /*88a0*/  MOV R0, UR7 ;  /* 0x0000000700007c02 */ /* 0x000fee0008000f00 */
.L_x_200:
[----:B-1----:R1:W2:Y:S02]  /*88b0*/  SYNCS.PHASECHK.TRANS64.TRYWAIT P0, [R0+URZ], R2 ;  /* 0x00000002000075a7 */ /* 0x0022a400080011ff */
[----:B--2---:R-:W-:Y:S05]  /*88c0*/  @!P0 NANOSLEEP.SYNCS 0x989680 ;  /* 0x009896800000895d */ /* 0x004fea0003900000 */
[----:B------:R-:W2:Y:S02]  /*88d0*/  @!P0 SYNCS.PHASECHK.TRANS64 P0, [R0+URZ], R2 ;  /* 0x00000002000085a7 */ /* 0x000ea400080010ff */
[----:B--2---:R-:W-:Y:S05]  /*88e0*/  @!P0 BRA `(.L_x_200) ;  /* 0xfffffffc00f08947 */ /* 0x004fea000383ffff */
[----:B------:R-:W-:Y:S05]  /*88f0*/  BRA `(.L_x_79) ;  /* 0xffffffb400f07947 */ /* 0x000fea000383ffff */
.L_x_83:
[----:B------:R-:W-:-:S07]  /*8900*/  MOV R0, UR5 ;  /* 0x0000000500007c02 */ /* 0x000fce0008000f00 */
.L_x_201:
[----:B--2---:R2:W3:Y:S02]  /*8910*/  SYNCS.PHASECHK.TRANS64.TRYWAIT P0, [R0+URZ], R2 ;  /* 0x00000002000075a7 */ /* 0x0044e400080011ff */
[----:B---3--:R-:W-:Y:S05]  /*8920*/  @!P0 NANOSLEEP.SYNCS 0x989680 ;  /* 0x009896800000895d */ /* 0x008fea0003900000 */
[----:B------:R-:W3:Y:S02]  /*8930*/  @!P0 SYNCS.PHASECHK.TRANS64 P0, [R0+URZ], R2 ;  /* 0x00000002000085a7 */ /* 0x000ee400080010ff */
[----:B---3--:R-:W-:Y:S05]  /*8940*/  @!P0 BRA `(.L_x_201) ;  /* 0xfffffffc00f08947 */ /* 0x008fea000383ffff */
[----:B------:R-:W-:Y:S05]  /*8950*/  BRA `(.L_x_202) ;  /* 0xffffffb800a47947 */ /* 0x000fea000383ffff */
.L_x_84:
[----:B------:R-:W-:-:S07]  /*8960*/  MOV R0, UR5 ;  /* 0x0000000500007c02 */ /* 0x000fce0008000f00 */
.L_x_203:
[----:B-1----:R1:W2:Y:S02]  /*8970*/  SYNCS.PHASECHK.TRANS64.TRYWAIT P0, [R0+URZ], R3 ;  /* 0x00000003000075a7 */ /* 0x0022a400080011ff */
[----:B--2---:R-:W-:Y:S05]  /*8980*/  @!P0 NANOSLEEP.SYNCS 0x989680 ;  /* 0x009896800000895d */ /* 0x004fea0003900000 */
[----:B------:R-:W2:Y:S02]  /*8990*/  @!P0 SYNCS.PHASECHK.TRANS64 P0, [R0+URZ], R3 ;  /* 0x00000003000085a7 */ /* 0x000ea400080010ff */
[----:B--2---:R-:W-:Y:S05]  /*89a0*/  @!P0 BRA `(.L_x_203) ;  /* 0xfffffffc00f08947 */ /* 0x004fea000383ffff */
[----:B------:R-:W-:Y:S05]  /*89b0*/  BRA `(.L_x_204) ;  /* 0xffffffb800b07947 */ /* 0x000fea000383ffff */
.L_x_85:
[----:B------:R-:W-:-:S07]  /*89c0*/  MOV R0, UR5 ;  /* 0x0000000500007c02 */ /* 0x000fce0008000f00 */
.L_x_205:
[----:B-1----:R1:W2:Y:S02]  /*89d0*/  SYNCS.PHASECHK.TRANS64.TRYWAIT P0, [R0+URZ], R3 ;  /* 0x00000003000075a7 */ /* 0x0022a400080011ff */
[----:B--2---:R-:W-:Y:S05]  /*89e0*/  @!P0 NANOSLEEP.SYNCS 0x989680 ;  /* 0x009896800000895d */ /* 0x004fea0003900000 */
[----:B------:R-:W2:Y:S02]  /*89f0*/  @!P0 SYNCS.PHASECHK.TRANS64 P0, [R0+URZ], R3 ;  /* 0x00000003000085a7 */ /* 0x000ea400080010ff */
[----:B--2---:R-:W-:Y:S05]  /*8a00*/  @!P0 BRA `(.L_x_205) ;  /* 0xfffffffc00f08947 */ /* 0x004fea000383ffff */
[----:B------:R-:W-:Y:S05]  /*8a10*/  BRA `(.L_x_206) ;  /* 0xffffffb800bc7947 */ /* 0x000fea000383ffff */
.L_x_86:
[----:B-1----:R-:W-:-:S07]  /*8a20*/  MOV R0, UR7 ;  /* 0x0000000700007c02 */ /* 0x002fce0008000f00 */
.L_x_207:
[----:B-1----:R1:W2:Y:S02]  /*8a30*/  SYNCS.PHASECHK.TRANS64.TRYWAIT P0, [R0+URZ], R2 ;  /* 0x00000002000075a7 */ /* 0x0022a400080011ff */
[----:B--2---:R-:W-:Y:S05]  /*8a40*/  @!P0 NANOSLEEP.SYNCS 0x989680 ;  /* 0x009896800000895d */ /* 0x004fea0003900000 */
[----:B------:R-:W2:Y:S02]  /*8a50*/  @!P0 SYNCS.PHASECHK.TRANS64 P0, [R0+URZ], R2 ;  /* 0x00000002000085a7 */ /* 0x000ea400080010ff */
[----:B--2---:R-:W-:Y:S05]  /*8a60*/  @!P0 BRA `(.L_x_207) ;  /* 0xfffffffc00f08947 */ /* 0x004fea000383ffff */
[----:B------:R-:W-:Y:S05]  /*8a70*/  BRA `(.L_x_208) ;  /* 0xffffffb800c87947 */ /* 0x000fea000383ffff */
.L_x_91:
[----:B--2---:R2:W3:Y:S02]  /*8a80*/  SYNCS.PHASECHK.TRANS64.TRYWAIT P0, [R0+URZ+0x1e0], R2 ;  /* 0x0001e002000075a7 */ /* 0x0044e400080011ff */
[----:B---3--:R-:W-:Y:S05]  /*8a90*/  @!P0 NANOSLEEP.SYNCS 0x989680 ;  /* 0x009896800000895d */ /* 0x008fea0003900000 */
[----:B------:R-:W3:Y:S02]  /*8aa0*/  @!P0 SYNCS.PHASECHK.TRANS64 P0, [R0+URZ+0x1e0], R2 ;  /* 0x0001e002000085a7 */ /* 0x000ee400080010ff */
[----:B---3--:R-:W-:Y:S05]  /*8ab0*/  @!P0 BRA `(.L_x_91) ;  /* 0xfffffffc00f08947 */ /* 0x008fea000383ffff */
[----:B------:R-:W-:Y:S05]  /*8ac0*/  BRA `(.L_x_209) ;  /* 0xffffffbc00c07947 */ /* 0x000fea000383ffff */
.L_x_94:
[----:B------:R-:W-:Y:S07]  /*8ad0*/  MOV R0, UR7 ;  /* 0x0000000700007c02 */ /* 0x000fee0008000f00 */
.L_x_210:
[----:B--2---:R2:W3:Y:S02]  /*8ae0*/  SYNCS.PHASECHK.TRANS64.TRYWAIT P0, [R0+URZ+0x1d8], R2 ;  /* 0x0001d802000075a7 */ /* 0x0044e400080011ff */
[----:B---3--:R-:W-:Y:S05]  /*8af0*/  @!P0 NANOSLEEP.SYNCS 0x989680 ;  /* 0x009896800000895d */ /* 0x008fea0003900000 */
[----:B------:R-:W3:Y:S02]  /*8b00*/  @!P0 SYNCS.PHASECHK.TRANS64 P0, [R0+URZ+0x1d8], R2 ;  /* 0x0001d802000085a7 */ /* 0x000ee400080010ff */
[----:B---3--:R-:W-:Y:S05]  /*8b10*/  @!P0 BRA `(.L_x_210) ;  /* 0xfffffffc00f08947 */ /* 0x008fea000383ffff */
[----:B------:R-:W-:Y:S05]  /*8b20*/  BRA `(.L_x_93) ;  /* 0xffffffc000a07947 */ /* 0x000fea000383ffff */
.L_x_97:
[----:B------:R-:W-:Y:S07]  /*8b30*/  MOV R0, UR15 ;  /* 0x0000000f00007c02 */ /* 0x000fee0008000f00 */
.L_x_211:
[----:B-1----:R1:W2:Y:S02]  /*8b40*/  SYNCS.PHASECHK.TRANS64.TRYWAIT P0, [R0+URZ+0x1b8], R9 ;  /* 0x0001b809000075a7 */ /* 0x0022a400080011ff */
[----:B--2---:R-:W-:Y:S05]  /*8b50*/  @!P0 NANOSLEEP.SYNCS 0x989680 ;  /* 0x009896800000895d */ /* 0x004fea0003900000 */
[----:B------:R-:W2:Y:S02]  /*8b60*/  @!P0 SYNCS.PHASECHK.TRANS64 P0, [R0+URZ+0x1b8], R9 ;  /* 0x0001b809000085a7 */ /* 0x000ea400080010ff */
[----:B--2---:R-:W-:Y:S05]  /*8b70*/  @!P0 BRA `(.L_x_211) ;  /* 0xfffffffc00f08947 */ /* 0x004fea000383ffff */
[----:B------:R-:W-:Y:S05]  /*8b80*/  BRA `(.L_x_212) ;  /* 0xffffffc400187947 */ /* 0x000fea000383ffff */
.L_x_98:
[----:B------:R-:W-:Y:S07]  /*8b90*/  MOV R0, UR13 ;  /* 0x0000000d00007c02 */ /* 0x000fee0008000f00 */
.L_x_213:
[----:B-1----:R1:W2:Y:S02]  /*8ba0*/  SYNCS.PHASECHK.TRANS64.TRYWAIT P0, [R0+URZ+0x1b8], R20 ;  /* 0x0001b814000075a7 */ /* 0x0022a400080011ff */
[----:B--2---:R-:W-:Y:S05]  /*8bb0*/  @!P0 NANOSLEEP.SYNCS 0x989680 ;  /* 0x009896800000895d */ /* 0x004fea0003900000 */
[----:B------:R-:W2:Y:S02]  /*8bc0*/  @!P0 SYNCS.PHASECHK.TRANS64 P0, [R0+URZ+0x1b8], R20 ;  /* 0x0001b814000085a7 */ /* 0x000ea400080010ff */
[----:B--2---:R-:W-:Y:S05]  /*8bd0*/  @!P0 BRA `(.L_x_213) ;  /* 0xfffffffc00f08947 */ /* 0x004fea000383ffff */
[----:B------:R-:W-:Y:S05]  /*8be0*/  BRA `(.L_x_214) ;  /* 0xffffffc400b87947 */ /* 0x000fea000383ffff */
.L_x_100:
[----:B------:R-:W-:-:S07]  /*8bf0*/  MOV R0, UR4 ;  /* 0x0000000400007c02 */ /* 0x000fce0008000f00 */
.L_x_215:
[----:B-1----:R1:W3:Y:S02]  /*8c00*/  SYNCS.PHASECHK.TRANS64.TRYWAIT P0, [R0+URZ], R2 ;  /* 0x00000002000075a7 */ /* 0x0022e400080011ff */
[----:B---3--:R-:W-:Y:S05]  /*8c10*/  @!P0 NANOSLEEP.SYNCS 0x989680 ;  /* 0x009896800000895d */ /* 0x008fea0003900000 */
[----:B------:R-:W3:Y:S02]  /*8c20*/  @!P0 SYNCS.PHASECHK.TRANS64 P0, [R0+URZ], R2 ;  /* 0x00000002000085a7 */ /* 0x000ee400080010ff */
[----:B---3--:R-:W-:Y:S05]  /*8c30*/  @!P0 BRA `(.L_x_215) ;  /* 0xfffffffc00f08947 */ /* 0x008fea000383ffff */
[----:B------:R-:W-:Y:S05]  /*8c40*/  BRA `(.L_x_216) ;  /* 0xffffffc800447947 */ /* 0x000fea000383ffff */
.L_x_101:
[----:B------:R-:W-:-:S07]  /*8c50*/  MOV R0, UR4 ;  /* 0x0000000400007c02 */ /* 0x000fce0008000f00 */
.L_x_217:
[----:B-1----:R1:W3:Y:S02]  /*8c60*/  SYNCS.PHASECHK.TRANS64.TRYWAIT P0, [R0+URZ], R2 ;  /* 0x00000002000075a7 */ /* 0x0022e400080011ff */
[----:B---3--:R-:W-:Y:S05]  /*8c70*/  @!P0 NANOSLEEP.SYNCS 0x989680 ;  /* 0x009896800000895d */ /* 0x008fea0003900000 */
[----:B------:R-:W3:Y:S02]  /*8c80*/  @!P0 SYNCS.PHASECHK.TRANS64 P0, [R0+URZ], R2 ;  /* 0x00000002000085a7 */ /* 0x000ee400080010ff */
[----:B---3--:R-:W-:Y:S05]  /*8c90*/  @!P0 BRA `(.L_x_217) ;  /* 0xfffffffc00f08947 */ /* 0x008fea000383ffff */
[----:B------:R-:W-:Y:S05]  /*8ca0*/  BRA `(.L_x_218) ;  /* 0xffffffc800507947 */ /* 0x000fea000383ffff */
.L_x_103:
[----:B--2---:R2:W4:Y:S02]  /*8cb0*/  SYNCS.PHASECHK.TRANS64.TRYWAIT P0, [R0+URZ+0x1e0], R2 ;  /* 0x0001e002000075a7 */ /* 0x00452400080011ff */
[----:B----4-:R-:W-:Y:S05]  /*8cc0*/  @!P0 NANOSLEEP.SYNCS 0x989680 ;  /* 0x009896800000895d */ /* 0x010fea0003900000 */
[----:B------:R-:W4:Y:S02]  /*8cd0*/  @!P0 SYNCS.PHASECHK.TRANS64 P0, [R0+URZ+0x1e0], R2 ;  /* 0x0001e002000085a7 */ /* 0x000f2400080010ff */
[----:B----4-:R-:W-:Y:S05]  /*8ce0*/  @!P0 BRA `(.L_x_103) ;  /* 0xfffffffc00f08947 */ /* 0x010fea000383ffff */
[----:B------:R-:W-:Y:S05]  /*8cf0*/  BRA `(.L_x_219) ;  /* 0xffffffcc00407947 */ /* 0x000fea000383ffff */
.L_x_113:
[----:B-1----:R1:W3:Y:S02]  /*8d00*/  SYNCS.PHASECHK.TRANS64.TRYWAIT P1, [R2+URZ+0x1a0], R4 ;  /* 0x0001a004020075a7 */ /* 0x0022e400080211ff */
[----:B---3--:R-:W-:Y:S05]  /*8d10*/  @!P1 NANOSLEEP.SYNCS 0x989680 ;  /* 0x009896800000995d */ /* 0x008fea0003900000 */
[----:B------:R-:W3:Y:S02]  /*8d20*/  @!P1 SYNCS.PHASECHK.TRANS64 P1, [R2+URZ+0x1a0], R4 ;  /* 0x0001a004020095a7 */ /* 0x000ee400080210ff */
[----:B---3--:R-:W-:Y:S05]  /*8d30*/  @!P1 BRA `(.L_x_113) ;  /* 0xfffffffc00f09947 */ /* 0x008fea000383ffff */
[----:B------:R-:W-:Y:S05]  /*8d40*/  BRA `(.L_x_112) ;  /* 0xffffffd800407947 */ /* 0x000fea000383ffff */
.L_x_115:
[----:B-1----:R1:W2:Y:S02]  /*8d50*/  SYNCS.PHASECHK.TRANS64.TRYWAIT P0, [R44+URZ+0x200], R3 ;  /* 0x000200032c0075a7 */ /* 0x0022a400080011ff */
[----:B--2---:R-:W-:Y:S05]  /*8d60*/  @!P0 NANOSLEEP.SYNCS 0x989680 ;  /* 0x009896800000895d */ /* 0x004fea0003900000 */
[----:B------:R-:W2:Y:S02]  /*8d70*/  @!P0 SYNCS.PHASECHK.TRANS64 P0, [R44+URZ+0x200], R3 ;  /* 0x000200032c0085a7 */ /* 0x000ea400080010ff */
[----:B--2---:R-:W-:Y:S05]  /*8d80*/  @!P0 BRA `(.L_x_115) ;  /* 0xfffffffc00f08947 */ /* 0x004fea000383ffff */
[----:B------:R-:W-:Y:S05]  /*8d90*/  BRA `(.L_x_114) ;  /* 0xffffffd800907947 */ /* 0x000fea000383ffff */
.L_x_126:
[----:B-1----:R1:W2:Y:S02]  /*8da0*/  SYNCS.PHASECHK.TRANS64.TRYWAIT P0, [R2+URZ+0x1a0], R45 ;  /* 0x0001a02d020075a7 */ /* 0x0022a400080011ff */
[----:B--2---:R-:W-:Y:S05]  /*8db0*/  @!P0 NANOSLEEP.SYNCS 0x989680 ;  /* 0x009896800000895d */ /* 0x004fea0003900000 */
[----:B------:R-:W2:Y:S02]  /*8dc0*/  @!P0 SYNCS.PHASECHK.TRANS64 P0, [R2+URZ+0x1a0], R45 ;  /* 0x0001a02d020085a7 */ /* 0x000ea400080010ff */
[----:B--2---:R-:W-:Y:S05]  /*8dd0*/  @!P0 BRA `(.L_x_126) ;  /* 0xfffffffc00f08947 */ /* 0x004fea000383ffff */
[----:B------:R-:W-:Y:S05]  /*8de0*/  BRA `(.L_x_125) ;  /* 0xffffffe000a07947 */ /* 0x000fea000383ffff */
        .weak           $__internal_0_$__cuda_sm10x_tcgen05_guardrail_trap_col_being_dealloced_not_returned_by_alloc
        .type           $__internal_0_$__cuda_sm10x_tcgen05_guardrail_trap_col_being_dealloced_not_returned_by_alloc,@function
        .size           $__internal_0_$__cuda_sm10x_tcgen05_guardrail_trap_col_being_dealloced_not_returned_by_alloc,($__internal_1_$__cuda_sm10x_tcgen05_guardrail_trap_phase_invalid_during_alloc - $__internal_0_$__cuda_sm10x_tcgen05_guardrail_trap_col_being_dealloced_not_returned_by_alloc)
$__internal_0_$__cuda_sm10x_tcgen05_guardrail_trap_col_being_dealloced_not_returned_by_alloc:
[----:B------:R-:W-:Y:S05]  /*8df0*/  BPT.TRAP 0x1 ;  /* 0x000000040000795c */ /* 0x000fea0000300000 */
[----:B------:R-:W-:-:S04]  /*8e00*/  HFMA2 R3, -RZ, RZ, 0, 0 ;  /* 0x00000000ff037431 */ /* 0x000fc800000001ff */
[----:B------:R-:W-:Y:S05]  /*8e10*/  RET.REL.NODEC R2 `(_ZN7cutlass13device_kernelINS_4gemm6kernel13GemmUniversalIN4cute5tupleIJiiiiEEENS1_10collective13CollectiveMmaINS1_35MainloopSm100TmaUmmaWarpSpecializedILi26ELi2ELi4ENS5_IJNS4_1CILi1EEESB_SB_EEEEENS5_IJNSA_ILi64EEESE_NSA_ILi32EEEEEENS_10bfloat16_tENS5_IJlSB_lEEESH_SI_NS4_8TiledMMAINS4_8MMA_AtomIJNS4_20SM100_MMA_F16BF16_SSISH_SH_fLi64ELi64ELNS4_4UMMA5MajorE0ELSN_0ELNSM_7ScaleInE0ELSO_0EEEEEENS4_6LayoutISC_NS5_IJNSA_ILi0EEESS_SS_EEEEENS5_IJNS4_10UnderscoreESV_SV_EEEEENS4_13SM90_TMA_LOADENS4_14ComposedLayoutINS4_7SwizzleILi2ELi4ELi3EEENS4_18smem_ptr_flag_bitsILi16EEENSR_INS5_IJNSA_ILi8EEESF_EEENS5_IJSF_SB_EEEEEEEvNS4_8identityESY_S18_vS19_EENS_8epilogue10collective18CollectiveEpilogueINS1B_23Sm100TmaWarpSpecializedILi3ELi2ELi16ELb1ELb0EEEJSG_NS5_IJNSR_ISE_SB_EENSR_ISF_SB_EEEEESH_SI_SH_SI_NS1B_6fusion15FusionCallbacksIS1F_NS1J_17LinearCombinationISH_fSH_fLNS_15FloatRoundStyleE2EEESG_S1I_JEEENS4_5SM1004TMEM4LOAD26SM100_TMEM_LOAD_16dp256b4xESY_S18_NS4_17SM75_U32x4_LDSM_NENS4_14SM90_TMA_STOREES18_NS4_17SM90_U32x4_STSM_NENS4_39AutoVectorizingCopyWithAssumedAlignmentILi128EEEEEEvvEEEEvNT_6ParamsE) ;  /* 0xffffff7002787950 */ /* 0x000fea0003c3ffff */
        .weak           $__internal_1_$__cuda_sm10x_tcgen05_guardrail_trap_phase_invalid_during_alloc
        .type           $__internal_1_$__cuda_sm10x_tcgen05_guardrail_trap_phase_invalid_during_alloc,@function
        .size           $__internal_1_$__cuda_sm10x_tcgen05_guardrail_trap_phase_invalid_during_alloc,($__internal_2_$__cuda_sm10x_tcgen05_guardrail_trap_unallocated_columns_being_dealloced - $__internal_1_$__cuda_sm10x_tcgen05_guardrail_trap_phase_invalid_during_alloc)
$__internal_1_$__cuda_sm10x_tcgen05_guardrail_trap_phase_invalid_during_alloc:
[----:B------:R-:W-:Y:S05]  /*8e20*/  BPT.TRAP 0x1 ;  /* 0x000000040000795c */ /* 0x000fea0000300000 */
[----:B------:R-:W-:-:S04]  /*8e30*/  MOV R3, 0x0 ;  /* 0x0000000000037802 */ /* 0x000fc80000000f00 */
[----:B------:R-:W-:Y:S05]  /*8e40*/  RET.REL.NODEC R2 `(_ZN7cutlass13device_kernelINS_4gemm6kernel13GemmUniversalIN4cute5tupleIJiiiiEEENS1_10collective13CollectiveMmaINS1_35MainloopSm100TmaUmmaWarpSpecializedILi26ELi2ELi4ENS5_IJNS4_1CILi1EEESB_SB_EEEEENS5_IJNSA_ILi64EEESE_NSA_ILi32EEEEEENS_10bfloat16_tENS5_IJlSB_lEEESH_SI_NS4_8TiledMMAINS4_8MMA_AtomIJNS4_20SM100_MMA_F16BF16_SSISH_SH_fLi64ELi64ELNS4_4UMMA5MajorE0ELSN_0ELNSM_7ScaleInE0ELSO_0EEEEEENS4_6LayoutISC_NS5_IJNSA_ILi0EEESS_SS_EEEEENS5_IJNS4_10UnderscoreESV_SV_EEEEENS4_13SM90_TMA_LOADENS4_14ComposedLayoutINS4_7SwizzleILi2ELi4ELi3EEENS4_18smem_ptr_flag_bitsILi16EEENSR_INS5_IJNSA_ILi8EEESF_EEENS5_IJSF_SB_EEEEEEEvNS4_8identityESY_S18_vS19_EENS_8epilogue10collective18CollectiveEpilogueINS1B_23Sm100TmaWarpSpecializedILi3ELi2ELi16ELb1ELb0EEEJSG_NS5_IJNSR_ISE_SB_EENSR_ISF_SB_EEEEESH_SI_SH_SI_NS1B_6fusion15FusionCallbacksIS1F_NS1J_17LinearCombinationISH_fSH_fLNS_15FloatRoundStyleE2EEESG_S1I_JEEENS4_5SM1004TMEM4LOAD26SM100_TMEM_LOAD_16dp256b4xESY_S18_NS4_17SM75_U32x4_LDSM_NENS4_14SM90_TMA_STOREES18_NS4_17SM90_U32x4_STSM_NENS4_39AutoVectorizingCopyWithAssumedAlignmentILi128EEEEEEvvEEEEvNT_6ParamsE) ;  /* 0xffffff70026c7950 */ /* 0x000fea0003c3ffff */
        .weak           $__internal_2_$__cuda_sm10x_tcgen05_guardrail_trap_unallocated_columns_being_dealloced
        .type           $__internal_2_$__cuda_sm10x_tcgen05_guardrail_trap_unallocated_columns_being_dealloced,@function
        .size           $__internal_2_$__cuda_sm10x_tcgen05_guardrail_trap_unallocated_columns_being_dealloced,(.L_x_221 - $__internal_2_$__cuda_sm10x_tcgen05_guardrail_trap_unallocated_columns_being_dealloced)
$__internal_2_$__cuda_sm10x_tcgen05_guardrail_trap_unallocated_columns_being_dealloced:
[----:B------:R-:W-:Y:S05]  /*8e50*/  BPT.TRAP 0x1 ;  /* 0x000000040000795c */ /* 0x000fea0000300000 */
[----:B------:R-:W-:-:S04]  /*8e60*/  HFMA2 R3, -RZ, RZ, 0, 0 ;  /* 0x00000000ff037431 */ /* 0x000fc800000001ff */
[----:B------:R-:W-:Y:S05]  /*8e70*/  RET.REL.NODEC R2 `(_ZN7cutlass13device_kernelINS_4gemm6kernel13GemmUniversalIN4cute5tupleIJiiiiEEENS1_10collective13CollectiveMmaINS1_35MainloopSm100TmaUmmaWarpSpecializedILi26ELi2ELi4ENS5_IJNS4_1CILi1EEESB_SB_EEEEENS5_IJNSA_ILi64EEESE_NSA_ILi32EEEEEENS_10bfloat16_tENS5_IJlSB_lEEESH_SI_NS4_8TiledMMAINS4_8MMA_AtomIJNS4_20SM100_MMA_F16BF16_SSISH_SH_fLi64ELi64ELNS4_4UMMA5MajorE0ELSN_0ELNSM_7ScaleInE0ELSO_0EEEEEENS4_6LayoutISC_NS5_IJNSA_ILi0EEESS_SS_EEEEENS5_IJNS4_10UnderscoreESV_SV_EEEEENS4_13SM90_TMA_LOADENS4_14ComposedLayoutINS4_7SwizzleILi2ELi4ELi3EEENS4_18smem_ptr_flag_bitsILi16EEENSR_INS5_IJNSA_ILi8EEESF_EEENS5_IJSF_SB_EEEEEEEvNS4_8identityESY_S18_vS19_EENS_8epilogue10collective18CollectiveEpilogueINS1B_23Sm100TmaWarpSpecializedILi3ELi2ELi16ELb1ELb0EEEJSG_NS5_IJNSR_ISE_SB_EENSR_ISF_SB_EEEEESH_SI_SH_SI_NS1B_6fusion15FusionCallbacksIS1F_NS1J_17LinearCombinationISH_fSH_fLNS_15FloatRoundStyleE2EEESG_S1I_JEEENS4_5SM1004TMEM4LOAD26SM100_TMEM_LOAD_16dp256b4xESY_S18_NS4_17SM75_U32x4_LDSM_NENS4_14SM90_TMA_STOREES18_NS4_17SM90_U32x4_STSM_NENS4_39AutoVectorizingCopyWithAssumedAlignmentILi128EEEEEEvvEEEEvNT_6ParamsE) ;  /* 0xffffff7002607950 */ /* 0x000fea0003c3ffff */
.L_x_220:
[----:B------:R-:W-:-:S00]  /*8e80*/  BRA `(.L_x_220) ;  /* 0xfffffffc00fc7947 */ /* 0x000fc0000383ffff */
[----:B------:R-:W-:-:S00]  /*8e90*/  NOP ;  /* 0x0000000000007918 */ /* 0x000fc00000000000 */
        /* <DEDUP_REMOVED lines=14> */
.L_x_221:


//--------------------- .nv.global.init           --------------------------
	.section	.nv.global.init,"aw",@progbits
.nv.global.init:
	.type		$str$27,@object
	.size		$str$27,($str$28 - $str$27)
$str$27:
        /*0000*/ 	.byte	0x28, 0x61, 0x64, 0x64, 0x72, 0x65, 0x73, 0x73, 0x20, 0x26, 0x20, 0x6d, 0x61, 0x73, 0x6b, 0x29
        /*0010*/ 	.byte	0x20, 0x3d, 0x3d, 0x20, 0x30, 0x00
	.type		$str$28,@object
	.size		$str$28,($str$26 - $str$28)
$str$28:
        /*0016*/ 	.byte	0x2f, 0x74, 0x6d, 0x70, 0x2f, 0x63, 0x75, 0x74, 0x6c, 0x61, 0x73, 0x73, 0x5f, 0x73, 0x77, 0x65
        /*0026*/ 	.byte	0x65, 0x70, 0x5f, 0x73, 0x72, 0x63, 0x2f, 0x69, 0x6e, 0x63, 0x6c, 0x75, 0x64, 0x65, 0x2f, 0x63
        /*0036*/ 	.byte	0x75, 0x74, 0x65, 0x2f, 0x70, 0x6f, 0x69, 0x6e, 0x74, 0x65, 0x72, 0x5f, 0x66, 0x6c, 0x61, 0x67
        /*0046*/ 	.byte	0x67, 0x65, 0x64, 0x2e, 0x68, 0x70, 0x70, 0x00
	.type		$str$26,@object
	.size		$str$26,($str$25 - $str$26)
$str$26:
        /*004e*/ 	.byte	0x2f, 0x74, 0x6d, 0x70, 0x2f, 0x63, 0x75, 0x74, 0x6c, 0x61, 0x73, 0x73, 0x5f, 0x73, 0x77, 0x65
        /*005e*/ 	.byte	0x65, 0x70, 0x5f, 0x73, 0x72, 0x63, 0x2f, 0x69, 0x6e, 0x63, 0x6c, 0x75, 0x64, 0x65, 0x2f, 0x63
        /*006e*/ 	.byte	0x75, 0x74, 0x65, 0x2f, 0x61, 0x74, 0x6f, 0x6d, 0x2f, 0x63, 0x6f, 0x70, 0x79, 0x5f, 0x74, 0x72
        /*007e*/ 	.byte	0x61, 0x69, 0x74, 0x73, 0x5f, 0x73, 0x6d, 0x31, 0x30, 0x30, 0x2e, 0x68, 0x70, 0x70, 0x00
	.type		$str$25,@object
	.size		$str$25,(__unnamed_1 - $str$25)
$str$25:
        /*008d*/ 	.byte	0x28, 0x28, 0x75, 0x69, 0x6e, 0x74, 0x33, 0x32, 0x5f, 0x74, 0x28, 0x74, 0x68, 0x72, 0x65, 0x61
        /*009d*/ 	.byte	0x64, 0x49, 0x64, 0x78, 0x2e, 0x78, 0x29, 0x20, 0x2f, 0x20, 0x33, 0x32, 0x29, 0x20, 0x25, 0x20
        /*00ad*/ 	.byte	0x34, 0x29, 0x20, 0x3d, 0x3d, 0x20, 0x28, 0x28, 0x28, 0x74, 0x6d, 0x65, 0x6d, 0x5f, 0x61, 0x64
        /*00bd*/ 	.byte	0x64, 0x72, 0x20, 0x3e, 0x3e, 0x20, 0x31, 0x36, 0x29, 0x20, 0x2f, 0x20, 0x33, 0x32, 0x29, 0x20
        /*00cd*/ 	.byte	0x25, 0x20, 0x34, 0x29, 0x00
	.type		__unnamed_1,@object
	.size		__unnamed_1,(__unnamed_2 - __unnamed_1)
__unnamed_1:
        /*00d2*/ 	.byte	0x61, 0x75, 0x74, 0x6f, 0x20, 0x63, 0x75, 0x74, 0x65, 0x3a, 0x3a, 0x61, 0x73, 0x5f, 0x70, 0x6f
        /* <DEDUP_REMOVED lines=24> */
        /*0262*/ 	.byte	0x30, 0x34, 0x38, 0x3e, 0x3e, 0x3e, 0x3e, 0x5d, 0x00
	.type		__unnamed_2,@object
	.size		__unnamed_2,(.L_2 - __unnamed_2)
__unnamed_2:
        /* <DEDUP_REMOVED lines=45> */
        /*053b*/ 	.byte	0x3e, 0x3e, 0x3e, 0x5d, 0x00
.L_2:


//--------------------- .nv.shared._ZN7cutlass13device_kernelINS_4gemm6kernel13GemmUniversalIN4cute5tupleIJiiiiEEENS1_10collective13CollectiveMmaINS1_35MainloopSm100TmaUmmaWarpSpecializedILi26ELi2ELi4ENS5_IJNS4_1CILi1EEESB_SB_EEEEENS5_IJNSA_ILi64EEESE_NSA_ILi32EEEEEENS_10bfloat16_tENS5_IJlSB_lEEESH_SI_NS4_8TiledMMAINS4_8MMA_AtomIJNS4_20SM100_MMA_F16BF16_SSISH_SH_fLi64ELi64ELNS4_4UMMA5MajorE0ELSN_0ELNSM_7ScaleInE0ELSO_0EEEEEENS4_6LayoutISC_NS5_IJNSA_ILi0EEESS_SS_EEEEENS5_IJNS4_10UnderscoreESV_SV_EEEEENS4_13SM90_TMA_LOADENS4_14ComposedLayoutINS4_7SwizzleILi2ELi4ELi3EEENS4_18smem_ptr_flag_bitsILi16EEENSR_INS5_IJNSA_ILi8EEESF_EEENS5_IJSF_SB_EEEEEEEvNS4_8identityESY_S18_vS19_EENS_8epilogue10collective18CollectiveEpilogueINS1B_23Sm100TmaWarpSpecializedILi3ELi2ELi16ELb1ELb0EEEJSG_NS5_IJNSR_ISE_SB_EENSR_ISF_SB_EEEEESH_SI_SH_SI_NS1B_6fusion15FusionCallbacksIS1F_NS1J_17LinearCombinationISH_fSH_fLNS_15FloatRoundStyleE2EEESG_S1I_JEEENS4_5SM1004TMEM4LOAD26SM100_TMEM_LOAD_16dp256b4xESY_S18_NS4_17SM75_U32x4_LDSM_NENS4_14SM90_TMA_STOREES18_NS4_17SM90_U32x4_STSM_NENS4_39AutoVectorizingCopyWithAssumedAlignmentILi128EEEEEEvvEEEEvNT_6ParamsE --------------------------
	.section	.nv.shared._ZN7cutlass13device_kernelINS_4gemm6kernel13GemmUniversalIN4cute5tupleIJiiiiEEENS1_10collective13CollectiveMmaINS1_35MainloopSm100TmaUmmaWarpSpecializedILi26ELi2ELi4ENS5_IJNS4_1CILi1EEESB_SB_EEEEENS5_IJNSA_ILi64EEESE_NSA_ILi32EEEEEENS_10bfloat16_tENS5_IJlSB_lEEESH_SI_NS4_8TiledMMAINS4_8MMA_AtomIJNS4_20SM100_MMA_F16BF16_SSISH_SH_fLi64ELi64ELNS4_4UMMA5MajorE0ELSN_0ELNSM_7ScaleInE0ELSO_0EEEEEENS4_6LayoutISC_NS5_IJNSA_ILi0EEESS_SS_EEEEENS5_IJNS4_10UnderscoreESV_SV_EEEEENS4_13SM90_TMA_LOADENS4_14ComposedLayoutINS4_7SwizzleILi2ELi4ELi3EEENS4_18smem_ptr_flag_bitsILi16EEENSR_INS5_IJNSA_ILi8EEESF_EEENS5_IJSF_SB_EEEEEEEvNS4_8identityESY_S18_vS19_EENS_8epilogue10collective18CollectiveEpilogueINS1B_23Sm100TmaWarpSpecializedILi3ELi2ELi16ELb1ELb0EEEJSG_NS5_IJNSR_ISE_SB_EENSR_ISF_SB_EEEEESH_SI_SH_SI_NS1B_6fusion15FusionCallbacksIS1F_NS1J_17LinearCombinationISH_fSH_fLNS_15FloatRoundStyleE2EEESG_S1I_JEEENS4_5SM1004TMEM4LOAD26SM100_TMEM_LOAD_16dp256b4xESY_S18_NS4_17SM75_U32x4_LDSM_NENS4_14SM90_TMA_STOREES18_NS4_17SM90_U32x4_STSM_NENS4_39AutoVectorizingCopyWithAssumedAlignmentILi128EEEEEEvvEEEEvNT_6ParamsE,"aw",@nobits
	.sectionflags	@""
	.align	16
	.zero		1024


//--------------------- .nv.shared.reserved.0     --------------------------
	.section	.nv.shared.reserved.0,"aw",@nobits
	.weak		__nv_reservedSMEM_offset_0_alias
	.size		__nv_reservedSMEM_offset_0_alias, 0, 64
	.other		__nv_reservedSMEM_offset_0_alias,@"STO_CUDA_RESERVED_SHARED STV_DEFAULT"
__nv_reservedSMEM_offset_0_alias:
	.zero		0
.nv.shared.reserved.0:
	.zero		64
	.weak		__nv_reservedSMEM_tcgen05_partition
	.type		__nv_reservedSMEM_tcgen05_partition,@object
	.size		__nv_reservedSMEM_tcgen05_partition,(.L_0 - __nv_reservedSMEM_tcgen05_partition)
__nv_reservedSMEM_tcgen05_partition:
	.zero		32
.L_0:


//--------------------- .nv.global                --------------------------
	.section	.nv.global,"aw",@nobits
.nv.global:
	.type		_ZN40_INTERNAL_c60c6bad_4_k_cu_aa804b16_208594cute1_E,@object
	.size		_ZN40_INTERNAL_c60c6bad_4_k_cu_aa804b16_208594cute1_E,(_ZN40_INTERNAL_c60c6bad_4_k_cu_aa804b16_208594cuda3std3__45__cpo6cbeginE - _ZN40_INTERNAL_c60c6bad_4_k_cu_aa804b16_208594cute1_E)
_ZN40_INTERNAL_c60c6bad_4_k_cu_aa804b16_208594cute1_E:
	.zero		1
	.type		_ZN40_INTERNAL_c60c6bad_4_k_cu_aa804b16_208594cuda3std3__45__cpo6cbeginE,@object
	.size		_ZN40_INTERNAL_c60c6bad_4_k_cu_aa804b16_208594cuda3std3__45__cpo6cbeginE,(_ZN40_INTERNAL_c60c6bad_4_k_cu_aa804b16_208594cuda3std3__48in_placeE - _ZN40_INTERNAL_c60c6bad_4_k_cu_aa804b16_208594cuda3std3__45__cpo6cbeginE)
_ZN40_INTERNAL_c60c6bad_4_k_cu_aa804b16_208594cuda3std3__45__cpo6cbeginE:
	.zero		1
	.type		_ZN40_INTERNAL_c60c6bad_4_k_cu_aa804b16_208594cuda3std3__48in_placeE,@object
	.size		_ZN40_INTERNAL_c60c6bad_4_k_cu_aa804b16_208594cuda3std3__48in_placeE,(_ZN40_INTERNAL_c60c6bad_4_k_cu_aa804b16_208594cuda3std6ranges3__45__cpo9iter_moveE - _ZN40_INTERNAL_c60c6bad_4_k_cu_aa804b16_208594cuda3std3__48in_placeE)
_ZN40_INTERNAL_c60c6bad_4_k_cu_aa804b16_208594cuda3std3__48in_placeE:
	.zero		1
	.type		_ZN40_INTERNAL_c60c6bad_4_k_cu_aa804b16_208594cuda3std6ranges3__45__cpo9iter_moveE,@object
	.size		_ZN40_INTERNAL_c60c6bad_4_k_cu_aa804b16_208594cuda3std6ranges3__45__cpo9iter_moveE,(_ZN40_INTERNAL_c60c6bad_4_k_cu_aa804b16_208594cuda3std3__45__cpo5beginE - _ZN40_INTERNAL_c60c6bad_4_k_cu_aa804b16_208594cuda3std6ranges3__45__cpo9iter_moveE)
_ZN40_INTERNAL_c60c6bad_4_k_cu_aa804b16_208594cuda3std6ranges3__45__cpo9iter_moveE:
	.zero		1
	.type		_ZN40_INTERNAL_c60c6bad_4_k_cu_aa804b16_208594cuda3std3__45__cpo5beginE,@object
	.size		_ZN40_INTERNAL_c60c6bad_4_k_cu_aa804b16_208594cuda3std3__45__cpo5beginE,(_ZN40_INTERNAL_c60c6bad_4_k_cu_aa804b16_208594cuda3std3__442_GLOBAL__N__c60c6bad_4_k_cu_aa804b16_208596ignoreE - _ZN40_INTERNAL_c60c6bad_4_k_cu_aa804b16_208594cuda3std3__45__cpo5beginE)
_ZN40_INTERNAL_c60c6bad_4_k_cu_aa804b16_208594cuda3std3__45__cpo5beginE:
	.zero		1
	.type		_ZN40_INTERNAL_c60c6bad_4_k_cu_aa804b16_208594cuda3std3__442_GLOBAL__N__c60c6bad_4_k_cu_aa804b16_208596ignoreE,@object
	.size		_ZN40_INTERNAL_c60c6bad_4_k_cu_aa804b16_208594cuda3std3__442_GLOBAL__N__c60c6bad_4_k_cu_aa804b16_208596ignoreE,(_ZN40_INTERNAL_c60c6bad_4_k_cu_aa804b16_208594cute7productE - _ZN40_INTERNAL_c60c6bad_4_k_cu_aa804b16_208594cuda3std3__442_GLOBAL__N__c60c6bad_4_k_cu_aa804b16_208596ignoreE)
_ZN40_INTERNAL_c60c6bad_4_k_cu_aa804b16_208594cuda3std3__442_GLOBAL__N__c60c6bad_4_k_cu_aa804b16_208596ignoreE:
	.zero		1
	.type		_ZN40_INTERNAL_c60c6bad_4_k_cu_aa804b16_208594cute7productE,@object
	.size		_ZN40_INTERNAL_c60c6bad_4_k_cu_aa804b16_208594cute7productE,(_ZN40_INTERNAL_c60c6bad_4_k_cu_aa804b16_208594cuda3std3__45__cpo3endE - _ZN40_INTERNAL_c60c6bad_4_k_cu_aa804b16_208594cute7productE)
_ZN40_INTERNAL_c60c6bad_4_k_cu_aa804b16_208594cute7productE:
	.zero		1
	.type		_ZN40_INTERNAL_c60c6bad_4_k_cu_aa804b16_208594cuda3std3__45__cpo3endE,@object
	.size		_ZN40_INTERNAL_c60c6bad_4_k_cu_aa804b16_208594cuda3std3__45__cpo3endE,(_ZN40_INTERNAL_c60c6bad_4_k_cu_aa804b16_208594cuda3std3__419piecewise_constructE - _ZN40_INTERNAL_c60c6bad_4_k_cu_aa804b16_208594cuda3std3__45__cpo3endE)
_ZN40_INTERNAL_c60c6bad_4_k_cu_aa804b16_208594cuda3std3__45__cpo3endE:
	.zero		1
	.type		_ZN40_INTERNAL_c60c6bad_4_k_cu_aa804b16_208594cuda3std3__419piecewise_constructE,@object
	.size		_ZN40_INTERNAL_c60c6bad_4_k_cu_aa804b16_208594cuda3std3__419piecewise_constructE,(_ZN40_INTERNAL_c60c6bad_4_k_cu_aa804b16_208594cuda3std3__45__cpo4cendE - _ZN40_INTERNAL_c60c6bad_4_k_cu_aa804b16_208594cuda3std3__419piecewise_constructE)
_ZN40_INTERNAL_c60c6bad_4_k_cu_aa804b16_208594cuda3std3__419piecewise_constructE:
	.zero		1
	.type		_ZN40_INTERNAL_c60c6bad_4_k_cu_aa804b16_208594cuda3std3__45__cpo4cendE,@object
	.size		_ZN40_INTERNAL_c60c6bad_4_k_cu_aa804b16_208594cuda3std3__45__cpo4cendE,(_ZN40_INTERNAL_c60c6bad_4_k_cu_aa804b16_208594cuda3std6ranges3__45__cpo4swapE - _ZN40_INTERNAL_c60c6bad_4_k_cu_aa804b16_208594cuda3std3__45__cpo4cendE)
_ZN40_INTERNAL_c60c6bad_4_k_cu_aa804b16_208594cuda3std3__45__cpo4cendE:
	.zero		1
	.type		_ZN40_INTERNAL_c60c6bad_4_k_cu_aa804b16_208594cuda3std6ranges3__45__cpo4swapE,@object
	.size		_ZN40_INTERNAL_c60c6bad_4_k_cu_aa804b16_208594cuda3std6ranges3__45__cpo4swapE,(.L_10 - _ZN40_INTERNAL_c60c6bad_4_k_cu_aa804b16_208594cuda3std6ranges3__45__cpo4swapE)
_ZN40_INTERNAL_c60c6bad_4_k_cu_aa804b16_208594cuda3std6ranges3__45__cpo4swapE:
	.zero		1
.L_10:


//--------------------- .nv.constant0._ZN7cutlass13device_kernelINS_4gemm6kernel13GemmUniversalIN4cute5tupleIJiiiiEEENS1_10collective13CollectiveMmaINS1_35MainloopSm100TmaUmmaWarpSpecializedILi26ELi2ELi4ENS5_IJNS4_1CILi1EEESB_SB_EEEEENS5_IJNSA_ILi64EEESE_NSA_ILi32EEEEEENS_10bfloat16_tENS5_IJlSB_lEEESH_SI_NS4_8TiledMMAINS4_8MMA_AtomIJNS4_20SM100_MMA_F16BF16_SSISH_SH_fLi64ELi64ELNS4_4UMMA5MajorE0ELSN_0ELNSM_7ScaleInE0ELSO_0EEEEEENS4_6LayoutISC_NS5_IJNSA_ILi0EEESS_SS_EEEEENS5_IJNS4_10UnderscoreESV_SV_EEEEENS4_13SM90_TMA_LOADENS4_14ComposedLayoutINS4_7SwizzleILi2ELi4ELi3EEENS4_18smem_ptr_flag_bitsILi16EEENSR_INS5_IJNSA_ILi8EEESF_EEENS5_IJSF_SB_EEEEEEEvNS4_8identityESY_S18_vS19_EENS_8epilogue10collective18CollectiveEpilogueINS1B_23Sm100TmaWarpSpecializedILi3ELi2ELi16ELb1ELb0EEEJSG_NS5_IJNSR_ISE_SB_EENSR_ISF_SB_EEEEESH_SI_SH_SI_NS1B_6fusion15FusionCallbacksIS1F_NS1J_17LinearCombinationISH_fSH_fLNS_15FloatRoundStyleE2EEESG_S1I_JEEENS4_5SM1004TMEM4LOAD26SM100_TMEM_LOAD_16dp256b4xESY_S18_NS4_17SM75_U32x4_LDSM_NENS4_14SM90_TMA_STOREES18_NS4_17SM90_U32x4_STSM_NENS4_39AutoVectorizingCopyWithAssumedAlignmentILi128EEEEEEvvEEEEvNT_6ParamsE --------------------------
	.section	.nv.constant0._ZN7cutlass13device_kernelINS_4gemm6kernel13GemmUniversalIN4cute5tupleIJiiiiEEENS1_10collective13CollectiveMmaINS1_35MainloopSm100TmaUmmaWarpSpecializedILi26ELi2ELi4ENS5_IJNS4_1CILi1EEESB_SB_EEEEENS5_IJNSA_ILi64EEESE_NSA_ILi32EEEEEENS_10bfloat16_tENS5_IJlSB_lEEESH_SI_NS4_8TiledMMAINS4_8MMA_AtomIJNS4_20SM100_MMA_F16BF16_SSISH_SH_fLi64ELi64ELNS4_4UMMA5MajorE0ELSN_0ELNSM_7ScaleInE0ELSO_0EEEEEENS4_6LayoutISC_NS5_IJNSA_ILi0EEESS_SS_EEEEENS5_IJNS4_10UnderscoreESV_SV_EEEEENS4_13SM90_TMA_LOADENS4_14ComposedLayoutINS4_7SwizzleILi2ELi4ELi3EEENS4_18smem_ptr_flag_bitsILi16EEENSR_INS5_IJNSA_ILi8EEESF_EEENS5_IJSF_SB_EEEEEEEvNS4_8identityESY_S18_vS19_EENS_8epilogue10collective18CollectiveEpilogueINS1B_23Sm100TmaWarpSpecializedILi3ELi2ELi16ELb1ELb0EEEJSG_NS5_IJNSR_ISE_SB_EENSR_ISF_SB_EEEEESH_SI_SH_SI_NS1B_6fusion15FusionCallbacksIS1F_NS1J_17LinearCombinationISH_fSH_fLNS_15FloatRoundStyleE2EEESG_S1I_JEEENS4_5SM1004TMEM4LOAD26SM100_TMEM_LOAD_16dp256b4xESY_S18_NS4_17SM75_U32x4_LDSM_NENS4_14SM90_TMA_STOREES18_NS4_17SM90_U32x4_STSM_NENS4_39AutoVectorizingCopyWithAssumedAlignmentILi128EEEEEEvvEEEEvNT_6ParamsE,"a",@progbits
	.sectionflags	@""
	.align	4
.nv.constant0._ZN7cutlass13device_kernelINS_4gemm6kernel13GemmUniversalIN4cute5tupleIJiiiiEEENS1_10collective13CollectiveMmaINS1_35MainloopSm100TmaUmmaWarpSpecializedILi26ELi2ELi4ENS5_IJNS4_1CILi1EEESB_SB_EEEEENS5_IJNSA_ILi64EEESE_NSA_ILi32EEEEEENS_10bfloat16_tENS5_IJlSB_lEEESH_SI_NS4_8TiledMMAINS4_8MMA_AtomIJNS4_20SM100_MMA_F16BF16_SSISH_SH_fLi64ELi64ELNS4_4UMMA5MajorE0ELSN_0ELNSM_7ScaleInE0ELSO_0EEEEEENS4_6LayoutISC_NS5_IJNSA_ILi0EEESS_SS_EEEEENS5_IJNS4_10UnderscoreESV_SV_EEEEENS4_13SM90_TMA_LOADENS4_14ComposedLayoutINS4_7SwizzleILi2ELi4ELi3EEENS4_18smem_ptr_flag_bitsILi16EEENSR_INS5_IJNSA_ILi8EEESF_EEENS5_IJSF_SB_EEEEEEEvNS4_8identityESY_S18_vS19_EENS_8epilogue10collective18CollectiveEpilogueINS1B_23Sm100TmaWarpSpecializedILi3ELi2ELi16ELb1ELb0EEEJSG_NS5_IJNSR_ISE_SB_EENSR_ISF_SB_EEEEESH_SI_SH_SI_NS1B_6fusion15FusionCallbacksIS1F_NS1J_17LinearCombinationISH_fSH_fLNS_15FloatRoundStyleE2EEESG_S1I_JEEENS4_5SM1004TMEM4LOAD26SM100_TMEM_LOAD_16dp256b4xESY_S18_NS4_17SM75_U32x4_LDSM_NENS4_14SM90_TMA_STOREES18_NS4_17SM90_U32x4_STSM_NENS4_39AutoVectorizingCopyWithAssumedAlignmentILi128EEEEEEvvEEEEvNT_6ParamsE:
	.zero		2944


//--------------------- SYMBOLS --------------------------

	.type		.nv.reservedSmem.offset0,@object
	.size		.nv.reservedSmem.offset0,0x4
	.type		.nv.reservedSmem.cap,@object
	.size		.nv.reservedSmem.cap,0x4
	.type		__assertfail,@function
